def matmul_kernel(
    a_ptr,
    b_ptr,
    c_ptr,
    M,
    N,
    K,
    stride_am,
    stride_ak,
    stride_bk,
    stride_bn,
    stride_cm,
    stride_cn,
    BLOCK_M: tl.constexpr,
    BLOCK_N: tl.constexpr,
    BLOCK_K: tl.constexpr,
    GROUP_M: tl.constexpr,
):
    pid = tl.program_id(axis=0)
    num_pid_m = tl.cdiv(M, BLOCK_M)
    num_pid_n = tl.cdiv(N, BLOCK_N)
    num_pid_in_group = GROUP_M * num_pid_n
    group_id = pid // num_pid_in_group
    first_pid_m = group_id * GROUP_M
    group_size_m = min(num_pid_m - first_pid_m, GROUP_M)
    pid_m = first_pid_m + ((pid % num_pid_in_group) % group_size_m)
    pid_n = (pid % num_pid_in_group) // group_size_m

    offs_am = (pid_m * BLOCK_M + tl.arange(0, BLOCK_M)) % M
    offs_bn = (pid_n * BLOCK_N + tl.arange(0, BLOCK_N)) % N
    offs_k = tl.arange(0, BLOCK_K)
    a_ptrs = a_ptr + offs_am[:, None] * stride_am + offs_k[None, :] * stride_ak
    b_ptrs = b_ptr + offs_k[:, None] * stride_bk + offs_bn[None, :] * stride_bn

    acc = tl.zeros((BLOCK_M, BLOCK_N), dtype=tl.float32)
    for kk in range(0, tl.cdiv(K, BLOCK_K)):
        a = tl.load(a_ptrs, mask=offs_k[None, :] < K - kk * BLOCK_K, other=0.0)
        b = tl.load(b_ptrs, mask=offs_k[:, None] < K - kk * BLOCK_K, other=0.0)
        acc = tl.dot(a, b, acc)
        a_ptrs += BLOCK_K * stride_ak
        b_ptrs += BLOCK_K * stride_bk

    c = acc.to(c_ptr.dtype.element_ty)
    offs_cm = pid_m * BLOCK_M + tl.arange(0, BLOCK_M)
    offs_cn = pid_n * BLOCK_N + tl.arange(0, BLOCK_N)
    c_ptrs = c_ptr + offs_cm[:, None] * stride_cm + offs_cn[None, :] * stride_cn
    mask = (offs_cm[:, None] < M) & (offs_cn[None, :] < N)
    tl.store(c_ptrs, c, mask=mask)

# config = {"BLOCK_K": 128, "BLOCK_M": 64, "BLOCK_N": 64, "GROUP_M": 8, "arch": "sm_100", "dtype": "fp8e5m2", "num_ctas": 1, "num_stages": 3, "num_warps": 8}
# arch = sm_100


// ===== COMPILED SASS (sm_100a) =====

	.target	sm_100a

	.elftype	@"ET_EXEC"


//--------------------- .note.nv.tkinfo           --------------------------
	.section	.note.nv.tkinfo,"",@"SHT_NOTE"
	.sectionflags	@"SHF_NOTE_NV_TKINFO"
	.tkinfo
        /*0018*/ 	.word	0x00000081
        /*0030*/ 	.string	""
        /*0030*/ 	.string	"ptxas-blackwell"
        /*0030*/ 	.string	"Cuda compilation tools, release 12.9, V12.9.86"
        /*0030*/ 	.string	"Build cuda_12.9.r12.9/compiler.36037853_0"
        /*0030*/ 	.string	"-v  -suppress-debug-info  -lineinfo  -arch sm_100a "



//--------------------- .note.nv.cuver            --------------------------
	.section	.note.nv.cuver,"",@"SHT_NOTE"
	.sectionflags	@"SHF_NOTE_NV_CUVER"
        /*0018*/ 	.short	0x0001
        /*001a*/ 	.short	0x0064
        /*001c*/ 	.short	0x0001
        /*001e*/ 	.short	0x0000
        /*0020*/ 	.short	0x0001
        /*0022*/ 	.short	0x0000


//--------------------- .nv.info                  --------------------------
	.section	.nv.info,"",@"SHT_CUDA_INFO"
	.align	4


	//----- nvinfo : EIATTR_REGCOUNT
	.align		4
        /*0000*/ 	.byte	0x04, 0x2f
        /*0002*/ 	.short	(.L_4 - .L_3)
	.align		4
.L_3:
        /*0004*/ 	.word	index@(matmul_kernel)
        /*0008*/ 	.word	0x000000f4


	//----- nvinfo : EIATTR_FRAME_SIZE
	.align		4
.L_4:
        /*000c*/ 	.byte	0x04, 0x11
        /*000e*/ 	.short	(.L_6 - .L_5)
	.align		4
.L_5:
        /*0010*/ 	.word	index@($__internal_2_$__cuda_sm10x_tcgen05_guardrail_trap_unallocated_columns_being_dealloced)
        /*0014*/ 	.word	0x00000000


	//----- nvinfo : EIATTR_FRAME_SIZE
	.align		4
.L_6:
        /*0018*/ 	.byte	0x04, 0x11
        /*001a*/ 	.short	(.L_8 - .L_7)
	.align		4
.L_7:
        /*001c*/ 	.word	index@($__internal_1_$__cuda_sm10x_tcgen05_guardrail_trap_phase_invalid_during_alloc)
        /*0020*/ 	.word	0x00000000


	//----- nvinfo : EIATTR_FRAME_SIZE
	.align		4
.L_8:
        /*0024*/ 	.byte	0x04, 0x11
        /*0026*/ 	.short	(.L_10 - .L_9)
	.align		4
.L_9:
        /*0028*/ 	.word	index@($__internal_0_$__cuda_sm10x_tcgen05_guardrail_trap_col_being_dealloced_not_returned_by_alloc)
        /*002c*/ 	.word	0x00000000


	//----- nvinfo : EIATTR_FRAME_SIZE
	.align		4
.L_10:
        /*0030*/ 	.byte	0x04, 0x11
        /*0032*/ 	.short	(.L_12 - .L_11)
	.align		4
.L_11:
        /*0034*/ 	.word	index@(matmul_kernel)
        /*0038*/ 	.word	0x00000000


	//----- nvinfo : EIATTR_MIN_STACK_SIZE
	.align		4
.L_12:
        /*003c*/ 	.byte	0x04, 0x12
        /*003e*/ 	.short	(.L_14 - .L_13)
	.align		4
.L_13:
        /*0040*/ 	.word	index@(matmul_kernel)
        /*0044*/ 	.word	0x00000000
.L_14:


//--------------------- .nv.info.matmul_kernel    --------------------------
	.section	.nv.info.matmul_kernel,"",@"SHT_CUDA_INFO"
	.sectionflags	@""
	.align	4


	//----- nvinfo : EIATTR_CUDA_API_VERSION
	.align		4
        /*0000*/ 	.byte	0x04, 0x37
        /*0002*/ 	.short	(.L_16 - .L_15)
.L_15:
        /*0004*/ 	.word	0x00000081


	//----- nvinfo : EIATTR_KPARAM_INFO
	.align		4
.L_16:
        /*0008*/ 	.byte	0x04, 0x17
        /*000a*/ 	.short	(.L_18 - .L_17)
.L_17:
        /*000c*/ 	.word	0x00000000
        /*0010*/ 	.short	0x000d
        /*0012*/ 	.short	0x0048
        /*0014*/ 	.byte	0x00, 0xf4, 0x21, 0x00


	//----- nvinfo : EIATTR_KPARAM_INFO
	.align		4
.L_18:
        /*0018*/ 	.byte	0x04, 0x17
        /*001a*/ 	.short	(.L_20 - .L_19)
.L_19:
        /*001c*/ 	.word	0x00000000
        /*0020*/ 	.short	0x000c
        /*0022*/ 	.short	0x0040
        /*0024*/ 	.byte	0x00, 0xf4, 0x21, 0x00


	//----- nvinfo : EIATTR_KPARAM_INFO
	.align		4
.L_20:
        /*0028*/ 	.byte	0x04, 0x17
        /*002a*/ 	.short	(.L_22 - .L_21)
.L_21:
        /*002c*/ 	.word	0x00000000
        /*0030*/ 	.short	0x000b
        /*0032*/ 	.short	0x0038
        /*0034*/ 	.byte	0x00, 0xf0, 0x11, 0x00


	//----- nvinfo : EIATTR_KPARAM_INFO
	.align		4
.L_22:
        /*0038*/ 	.byte	0x04, 0x17
        /*003a*/ 	.short	(.L_24 - .L_23)
.L_23:
        /*003c*/ 	.word	0x00000000
        /*0040*/ 	.short	0x000a
        /*0042*/ 	.short	0x0034
        /*0044*/ 	.byte	0x00, 0xf0, 0x11, 0x00


	//----- nvinfo : EIATTR_KPARAM_INFO
	.align		4
.L_24:
        /*0048*/ 	.byte	0x04, 0x17
        /*004a*/ 	.short	(.L_26 - .L_25)
.L_25:
        /*004c*/ 	.word	0x00000000
        /*0050*/ 	.short	0x0009
        /*0052*/ 	.short	0x0030
        /*0054*/ 	.byte	0x00, 0xf0, 0x11, 0x00


	//----- nvinfo : EIATTR_KPARAM_INFO
	.align		4
.L_26:
        /*0058*/ 	.byte	0x04, 0x17
        /*005a*/ 	.short	(.L_28 - .L_27)
.L_27:
        /*005c*/ 	.word	0x00000000
        /*0060*/ 	.short	0x0008
        /*0062*/ 	.short	0x002c
        /*0064*/ 	.byte	0x00, 0xf0, 0x11, 0x00


	//----- nvinfo : EIATTR_KPARAM_INFO
	.align		4
.L_28:
        /*0068*/ 	.byte	0x04, 0x17
        /*006a*/ 	.short	(.L_30 - .L_29)
.L_29:
        /*006c*/ 	.word	0x00000000
        /*0070*/ 	.short	0x0007
        /*0072*/ 	.short	0x0028
        /*0074*/ 	.byte	0x00, 0xf0, 0x11, 0x00


	//----- nvinfo : EIATTR_KPARAM_INFO
	.align		4
.L_30:
        /*0078*/ 	.byte	0x04, 0x17
        /*007a*/ 	.short	(.L_32 - .L_31)
.L_31:
        /*007c*/ 	.word	0x00000000
        /*0080*/ 	.short	0x0006
        /*0082*/ 	.short	0x0024
        /*0084*/ 	.byte	0x00, 0xf0, 0x11, 0x00


	//----- nvinfo : EIATTR_KPARAM_INFO
	.align		4
.L_32:
        /*0088*/ 	.byte	0x04, 0x17
        /*008a*/ 	.short	(.L_34 - .L_33)
.L_33:
        /*008c*/ 	.word	0x00000000
        /*0090*/ 	.short	0x0005
        /*0092*/ 	.short	0x0020
        /*0094*/ 	.byte	0x00, 0xf0, 0x11, 0x00


	//----- nvinfo : EIATTR_KPARAM_INFO
	.align		4
.L_34:
        /*0098*/ 	.byte	0x04, 0x17
        /*009a*/ 	.short	(.L_36 - .L_35)
.L_35:
        /*009c*/ 	.word	0x00000000
        /*00a0*/ 	.short	0x0004
        /*00a2*/ 	.short	0x001c
        /*00a4*/ 	.byte	0x00, 0xf0, 0x11, 0x00


	//----- nvinfo : EIATTR_KPARAM_INFO
	.align		4
.L_36:
        /*00a8*/ 	.byte	0x04, 0x17
        /*00aa*/ 	.short	(.L_38 - .L_37)
.L_37:
        /*00ac*/ 	.word	0x00000000
        /*00b0*/ 	.short	0x0003
        /*00b2*/ 	.short	0x0018
        /*00b4*/ 	.byte	0x00, 0xf0, 0x11, 0x00


	//----- nvinfo : EIATTR_KPARAM_INFO
	.align		4
.L_38:
        /*00b8*/ 	.byte	0x04, 0x17
        /*00ba*/ 	.short	(.L_40 - .L_39)
.L_39:
        /*00bc*/ 	.word	0x00000000
        /*00c0*/ 	.short	0x0002
        /*00c2*/ 	.short	0x0010
        /*00c4*/ 	.byte	0x00, 0xf4, 0x21, 0x00


	//----- nvinfo : EIATTR_KPARAM_INFO
	.align		4
.L_40:
        /*00c8*/ 	.byte	0x04, 0x17
        /*00ca*/ 	.short	(.L_42 - .L_41)
.L_41:
        /*00cc*/ 	.word	0x00000000
        /*00d0*/ 	.short	0x0001
        /*00d2*/ 	.short	0x0008
        /*00d4*/ 	.byte	0x00, 0xf4, 0x21, 0x00


	//----- nvinfo : EIATTR_KPARAM_INFO
	.align		4
.L_42:
        /*00d8*/ 	.byte	0x04, 0x17
        /*00da*/ 	.short	(.L_44 - .L_43)
.L_43:
        /*00dc*/ 	.word	0x00000000
        /*00e0*/ 	.short	0x0000
        /*00e2*/ 	.short	0x0000
        /*00e4*/ 	.byte	0x00, 0xf4, 0x21, 0x00


	//----- nvinfo : EIATTR_AT_ENTRY_FRAGMENTS
	.align		4
.L_44:
        /*00e8*/ 	.byte	0x04, 0x4f
        /*00ea*/ 	.short	(.L_46 - .L_45)


	//   ....[0]....
.L_45:
        /*00ec*/ 	.word	0x00000004


	//----- nvinfo : EIATTR_RESERVED_SMEM_USED
	.align		4
.L_46:
        /*00f0*/ 	.byte	0x01, 0x41
	.zero		2


	//----- nvinfo : EIATTR_SPARSE_MMA_MASK
	.align		4
        /*00f4*/ 	.byte	0x03, 0x50
        /*00f6*/ 	.short	0x0000


	//----- nvinfo : EIATTR_TCGEN05_1CTA_USED
	.align		4
        /*00f8*/ 	.byte	0x01, 0x51
	.zero		2


	//----- nvinfo : EIATTR_MAXREG_COUNT
	.align		4
        /*00fc*/ 	.byte	0x03, 0x1b
        /*00fe*/ 	.short	0x00ff


	//----- nvinfo : EIATTR_NUM_BARRIERS
	.align		4
        /*0100*/ 	.byte	0x02, 0x4c
        /*0102*/ 	.byte	0x01
	.zero		1


	//----- nvinfo : EIATTR_INT_WARP_WIDE_INSTR_OFFSETS
	.align		4
        /*0104*/ 	.byte	0x04, 0x31
        /*0106*/ 	.short	(.L_48 - .L_47)


	//   ....[0]....
.L_47:
        /*0108*/ 	.word	0x00002490


	//   ....[1]....
        /*010c*/ 	.word	0x000024a0


	//   ....[2]....
        /*0110*/ 	.word	0x00004110


	//   ....[3]....
        /*0114*/ 	.word	0x00007510


	//   ....[4]....
        /*0118*/ 	.word	0x00007560


	//----- nvinfo : EIATTR_COOP_GROUP_MASK_REGIDS
	.align		4
.L_48:
        /*011c*/ 	.byte	0x04, 0x29
        /*011e*/ 	.short	(.L_50 - .L_49)


	//   ....[0]....
.L_49:
        /*0120*/ 	.word	0xffffffff


	//   ....[1]....
        /*0124*/ 	.word	0xffffffff


	//   ....[2]....
        /*0128*/ 	.word	0xffffffff


	//   ....[3]....
        /*012c*/ 	.word	0xffffffff


	//----- nvinfo : EIATTR_COOP_GROUP_INSTR_OFFSETS
	.align		4
.L_50:
        /*0130*/ 	.byte	0x04, 0x28
        /*0132*/ 	.short	(.L_52 - .L_51)


	//   ....[0]....
.L_51:
        /*0134*/ 	.word	0x00000060


	//   ....[1]....
        /*0138*/ 	.word	0x00000320


	//   ....[2]....
        /*013c*/ 	.word	0x000073a0


	//   ....[3]....
        /*0140*/ 	.word	0x00007610


	//----- nvinfo : EIATTR_VRC_CTA_INIT_COUNT
	.align		4
.L_52:
        /*0144*/ 	.byte	0x02, 0x4a
        /*0146*/ 	.byte	0x80
	.zero		1


	//----- nvinfo : EIATTR_MBARRIER_INSTR_OFFSETS
	.align		4
        /*0148*/ 	.byte	0x04, 0x39
        /*014a*/ 	.short	(.L_54 - .L_53)


	//   ....[0]....
.L_53:
        /*014c*/ 	.word	0x00002610
        /*0150*/ 	.word	0x000000ff
        /*0154*/ 	.word	0x00000000
        /*0158*/ 	.short	0x0100
        /*015a*/ 	.byte	0x06
	.zero		1


	//   ....[1]....
        /*015c*/ 	.word	0x00004140
        /*0160*/ 	.word	0x000000ff
        /*0164*/ 	.word	0x00008008
        /*0168*/ 	.short	0x0100
        /*016a*/ 	.byte	0x09
	.zero		1


	//   ....[2]....
        /*016c*/ 	.word	0x00004f70
        /*0170*/ 	.word	0x000000ff
        /*0174*/ 	.word	0x00000000
        /*0178*/ 	.short	0x010a
        /*017a*/ 	.byte	0x06
	.zero		1


	//   ....[3]....
        /*017c*/ 	.word	0x000066f0
        /*0180*/ 	.word	0x000000ff
        /*0184*/ 	.word	0x00000000
        /*0188*/ 	.short	0x010a
        /*018a*/ 	.byte	0x06
	.zero		1


	//   ....[4]....
        /*018c*/ 	.word	0x00006890
        /*0190*/ 	.word	0x000000ff
        /*0194*/ 	.word	0x00008000
        /*0198*/ 	.short	0x0108
        /*019a*/ 	.byte	0x09
	.zero		1


	//   ....[5]....
        /*019c*/ 	.word	0x00006940
        /*01a0*/ 	.word	0x000000ff
        /*01a4*/ 	.word	0x00008008
        /*01a8*/ 	.short	0x0108
        /*01aa*/ 	.byte	0x09
	.zero		1


	//   ....[6]....
        /*01ac*/ 	.word	0x00007630
        /*01b0*/ 	.word	0x000000ff
        /*01b4*/ 	.word	0x00000000
        /*01b8*/ 	.short	0x010a
        /*01ba*/ 	.byte	0x06
	.zero		1


	//   ....[7]....
        /*01bc*/ 	.word	0x00007660
        /*01c0*/ 	.word	0x000000ff
        /*01c4*/ 	.word	0x00000000
        /*01c8*/ 	.short	0x010a
        /*01ca*/ 	.byte	0x06
	.zero		1


	//----- nvinfo : EIATTR_NUM_MBARRIERS
	.align		4
.L_54:
        /*01cc*/ 	.byte	0x03, 0x38
        /*01ce*/ 	.short	0x0002


	//----- nvinfo : EIATTR_EXIT_INSTR_OFFSETS
	.align		4
        /*01d0*/ 	.byte	0x04, 0x1c
        /*01d2*/ 	.short	(.L_56 - .L_55)


	//   ....[0]....
.L_55:
        /*01d4*/ 	.word	0x00007620


	//----- nvinfo : EIATTR_REQNTID
	.align		4
.L_56:
        /*01d8*/ 	.byte	0x04, 0x10
        /*01da*/ 	.short	(.L_58 - .L_57)
.L_57:
        /*01dc*/ 	.word	0x00000100
        /*01e0*/ 	.word	0x00000001
        /*01e4*/ 	.word	0x00000001


	//----- nvinfo : EIATTR_CRS_STACK_SIZE
	.align		4
.L_58:
        /*01e8*/ 	.byte	0x04, 0x1e
        /*01ea*/ 	.short	(.L_60 - .L_59)
.L_59:
        /*01ec*/ 	.word	0x00000000


	//----- nvinfo : EIATTR_CBANK_PARAM_SIZE
	.align		4
.L_60:
        /*01f0*/ 	.byte	0x03, 0x19
        /*01f2*/ 	.short	0x0050


	//----- nvinfo : EIATTR_PARAM_CBANK
	.align		4
        /*01f4*/ 	.byte	0x04, 0x0a
        /*01f6*/ 	.short	(.L_62 - .L_61)
	.align		4
.L_61:
        /*01f8*/ 	.word	index@(.nv.constant0.matmul_kernel)
        /*01fc*/ 	.short	0x0380
        /*01fe*/ 	.short	0x0050


	//----- nvinfo : EIATTR_SW_WAR
	.align		4
.L_62:
        /*0200*/ 	.byte	0x04, 0x36
        /*0202*/ 	.short	(.L_64 - .L_63)
.L_63:
        /*0204*/ 	.word	0x00000008
.L_64:


//--------------------- .nv.compat                --------------------------
	.section	.nv.compat,"",@"SHT_CUDA_COMPAT_INFO"
	.align	4
        /*0000*/ 	.byte	0x02, 0x02, 0x02, 0x00, 0x02, 0x05, 0x05, 0x00, 0x02, 0x03, 0x00, 0x00, 0x02, 0x06, 0x01, 0x00


//--------------------- .nv.callgraph             --------------------------
	.section	.nv.callgraph,"",@"SHT_CUDA_CALLGRAPH"
	.align	4
	.sectionentsize	8
	.align		4
        /*0000*/ 	.word	0x00000000
	.align		4
        /*0004*/ 	.word	0xffffffff
	.align		4
        /*0008*/ 	.word	0x00000000
	.align		4
        /*000c*/ 	.word	0xfffffffe
	.align		4
        /*0010*/ 	.word	0x00000000
	.align		4
        /*0014*/ 	.word	0xfffffffd
	.align		4
        /*0018*/ 	.word	0x00000000
	.align		4
        /*001c*/ 	.word	0xfffffffc


//--------------------- .text.matmul_kernel       --------------------------
	.section	.text.matmul_kernel,"ax",@progbits
	.align	128
        .global         matmul_kernel
        .type           matmul_kernel,@function
        .size           matmul_kernel,(.L_x_20 - matmul_kernel)
        .other          matmul_kernel,@"STO_CUDA_ENTRY STV_DEFAULT"
matmul_kernel:
.text.matmul_kernel:
[----:B------:R-:W0:Y:S01]  /*0000*/  LDC R1, c[0x0][0x37c] ;  /* 0x0000df00ff017b82 */ /* 0x000e220000000800 */
[----:B------:R-:W1:Y:S01]  /*0010*/  S2R R0, SR_TID.X ;  /* 0x0000000000007919 */ /* 0x000e620000002100 */
[----:B------:R-:W2:Y:S01]  /*0020*/  LDCU.64 UR18, c[0x0][0x358] ;  /* 0x00006b00ff1277ac */ /* 0x000ea20008000a00 */
[----:B-1----:R-:W-:-:S13]  /*0030*/  ISETP.GE.U32.AND P1, PT, R0, 0x20, PT ;  /* 0x000000200000780c */ /* 0x002fda0003f26070 */
[----:B--2---:R-:W-:Y:S05]  /*0040*/  @P1 BRA `(.L_x_0) ;  /* 0x0000000000b81947 */ /* 0x004fea0003800000 */
[----:B------:R-:W1:Y:S01]  /*0050*/  S2UR UR6, SR_CgaCtaId ;  /* 0x00000000000679c3 */ /* 0x000e620000008800 */
[----:B------:R-:W-:Y:S01]  /*0060*/  NOP ;  /* 0x0000000000007918 */ /* 0x000fe20000000000 */
[----:B------:R-:W-:Y:S02]  /*0070*/  UMOV UR4, 0x40 ;  /* 0x0000004000047882 */ /* 0x000fe40000000000 */
[----:B-1----:R-:W-:-:S09]  /*0080*/  ULEA UR4, UR6, UR4, 0x18 ;  /* 0x0000000406047291 */ /* 0x002fd2000f8ec0ff */
[----:B------:R-:W1:Y:S01]  /*0090*/  LDS.U8 R2, [UR4] ;  /* 0x00000004ff027984 */ /* 0x000e620008000000 */
[----:B------:R-:W-:Y:S02]  /*00a0*/  UMOV UR4, 0x400 ;  /* 0x0000040000047882 */ /* 0x000fe40000000000 */
[----:B------:R-:W-:Y:S01]  /*00b0*/  ULEA UR4, UR6, UR4, 0x18 ;  /* 0x0000000406047291 */ /* 0x000fe2000f8ec0ff */
[----:B-1----:R-:W-:-:S13]  /*00c0*/  ISETP.NE.AND P0, PT, R2, RZ, PT ;  /* 0x000000ff0200720c */ /* 0x002fda0003f05270 */
[----:B------:R-:W-:Y:S05]  /*00d0*/  @P0 BRA `(.L_x_1) ;  /* 0x00000000007c0947 */ /* 0x000fea0003800000 */
[----:B------:R-:W-:-:S13]  /*00e0*/  ELECT P0, URZ, PT ;  /* 0x0000000000ff782f */ /* 0x000fda0003800000 */
[----:B------:R-:W-:Y:S05]  /*00f0*/  @!P0 BRA `(.L_x_2) ;  /* 0x0000000000848947 */ /* 0x000fea0003800000 */
[----:B------:R-:W-:Y:S01]  /*0100*/  UMOV UR5, 0x2 ;  /* 0x0000000200057882 */ /* 0x000fe20000000000 */
[----:B------:R-:W-:Y:S02]  /*0110*/  IMAD.MOV.U32 R5, RZ, RZ, 0x1 ;  /* 0x00000001ff057424 */ /* 0x000fe400078e00ff */
[----:B------:R-:W-:Y:S02]  /*0120*/  IMAD.MOV.U32 R3, RZ, RZ, 0x3 ;  /* 0x00000003ff037424 */ /* 0x000fe400078e00ff */
[----:B------:R-:W-:Y:S04]  /*0130*/  DEPBAR.LE SB1, 0x36 ;  /* 0x00009d800000791a */ /* 0x000fe80000000000 */
[----:B------:R-:W1:Y:S02]  /*0140*/  UTCATOMSWS.FIND_AND_SET.ALIGN UP0, UR5, UR5 ;  /* 0x00000005000575e3 */ /* 0x000e640008000800 */
[----:B-1----:R-:W-:-:S04]  /*0150*/  PLOP3.LUT P0, PT, PT, PT, UP0, 0x80, 0x8 ;  /* 0x000000000008781c */ /* 0x002fc80003f0f008 */
[----:B------:R-:W-:-:S04]  /*0160*/  SEL R2, RZ, 0xffffffff, !P0 ;  /* 0xffffffffff027807 */ /* 0x000fc80004000000 */
[----:B------:R-:W-:Y:S01]  /*0170*/  ISETP.NE.AND P0, PT, R2, RZ, PT ;  /* 0x000000ff0200720c */ /* 0x000fe20003f05270 */
[----:B------:R-:W-:-:S12]  /*0180*/  IMAD.U32 R2, RZ, RZ, UR5 ;  /* 0x00000005ff027e24 */ /* 0x000fd8000f8e00ff */
[----:B------:R-:W-:Y:S05]  /*0190*/  @P0 BRA `(.L_x_3) ;  /* 0x0000000000240947 */ /* 0x000fea0003800000 */
.L_x_4:
[----:B------:R-:W-:Y:S05]  /*01a0*/  NANOSLEEP 0x64 ;  /* 0x000000640000795d */ /* 0x000fea0003800000 */
[----:B------:R-:W-:-:S05]  /*01b0*/  UMOV UR5, 0x2 ;  /* 0x0000000200057882 */ /* 0x000fca0000000000 */
[----:B------:R-:W-:Y:S04]  /*01c0*/  DEPBAR.LE SB1, 0x36 ;  /* 0x00009d800000791a */ /* 0x000fe80000000000 */
[----:B------:R-:W1:Y:S02]  /*01d0*/  UTCATOMSWS.FIND_AND_SET.ALIGN UP0, UR5, UR5 ;  /* 0x00000005000575e3 */ /* 0x000e640008000800 */
[----:B-1----:R-:W-:-:S04]  /*01e0*/  PLOP3.LUT P0, PT, PT, PT, UP0, 0x80, 0x8 ;  /* 0x000000000008781c */ /* 0x002fc80003f0f008 */
[----:B------:R-:W-:-:S04]  /*01f0*/  SEL R2, RZ, 0xffffffff, !P0 ;  /* 0xffffffffff027807 */ /* 0x000fc80004000000 */
[----:B------:R-:W-:Y:S01]  /*0200*/  ISETP.NE.AND P0, PT, R2, RZ, PT ;  /* 0x000000ff0200720c */ /* 0x000fe20003f05270 */
[----:B------:R-:W-:-:S12]  /*0210*/  IMAD.U32 R2, RZ, RZ, UR5 ;  /* 0x00000005ff027e24 */ /* 0x000fd8000f8e00ff */
[----:B------:R-:W-:Y:S05]  /*0220*/  @!P0 BRA `(.L_x_4) ;  /* 0xfffffffc00dc8947 */ /* 0x000fea000383ffff */
.L_x_3:
[C---:B------:R-:W-:Y:S01]  /*0230*/  VIADD R4, R2.reuse, 0x10 ;  /* 0x0000001002047836 */ /* 0x040fe20000000000 */
[----:B------:R-:W-:Y:S01]  /*0240*/  UMOV UR5, 0x50 ;  /* 0x0000005000057882 */ /* 0x000fe20000000000 */
[----:B------:R-:W-:Y:S01]  /*0250*/  SHF.L.U32 R3, R3, R2, RZ ;  /* 0x0000000203037219 */ /* 0x000fe200000006ff */
[----:B------:R-:W-:Y:S01]  /*0260*/  ULEA UR5, UR6, UR5, 0x18 ;  /* 0x0000000506057291 */ /* 0x000fe2000f8ec0ff */
[----:B------:R-:W-:Y:S01]  /*0270*/  IMAD.SHL.U32 R2, R2, 0x20, RZ ;  /* 0x0000002002027824 */ /* 0x000fe200078e00ff */
[----:B------:R-:W-:-:S04]  /*0280*/  SHF.L.U32 R4, R5, R4, RZ ;  /* 0x0000000405047219 */ /* 0x000fc800000006ff */
[----:B------:R-:W-:-:S05]  /*0290*/  LOP3.LUT R3, R4, R3, RZ, 0xfc, !PT ;  /* 0x0000000304037212 */ /* 0x000fca00078efcff */
[----:B------:R1:W-:Y:S04]  /*02a0*/  ATOMS.OR RZ, [UR5], R3 ;  /* 0x00000003ffff798c */ /* 0x0003e8000b000005 */
[----:B------:R1:W-:Y:S01]  /*02b0*/  STS [UR4], R2 ;  /* 0x00000002ff007988 */ /* 0x0003e20008000804 */
[----:B------:R-:W-:Y:S05]  /*02c0*/  BRA `(.L_x_2) ;  /* 0x0000000000107947 */ /* 0x000fea0003800000 */
.L_x_1:
[----:B------:R-:W-:-:S05]  /*02d0*/  IMAD.MOV.U32 R2, RZ, RZ, -0x1 ;  /* 0xffffffffff027424 */ /* 0x000fca00078e00ff */
[----:B------:R1:W-:Y:S02]  /*02e0*/  STS [UR4], R2 ;  /* 0x00000002ff007988 */ /* 0x0003e40008000804 */
[----:B-1----:R-:W-:-:S07]  /*02f0*/  MOV R2, 0x310 ;  /* 0x0000031000027802 */ /* 0x002fce0000000f00 */
[----:B0-----:R-:W-:Y:S05]  /*0300*/  CALL.REL.NOINC `($__internal_1_$__cuda_sm10x_tcgen05_guardrail_trap_phase_invalid_during_alloc) ;  /* 0x0000007000ec7944 */ /* 0x001fea0003c00000 */
.L_x_2:
[----:B------:R-:W-:Y:S05]  /*0310*/  WARPSYNC.ALL ;  /* 0x0000000000007948 */ /* 0x000fea0003800000 */
[----:B------:R-:W-:Y:S01]  /*0320*/  NOP ;  /* 0x0000000000007918 */ /* 0x000fe20000000000 */
.L_x_0:
[----:B------:R-:W2:Y:S01]  /*0330*/  LDC.64 R56, c[0x0][0x398] ;  /* 0x0000e600ff387b82 */ /* 0x000ea20000000a00 */
[----:B------:R-:W3:Y:S01]  /*0340*/  S2R R7, SR_CTAID.X ;  /* 0x0000000000077919 */ /* 0x000ee20000002500 */
[----:B------:R-:W-:Y:S01]  /*0350*/  UMOV UR9, 0x400 ;  /* 0x0000040000097882 */ /* 0x000fe20000000000 */
[----:B------:R-:W4:Y:S01]  /*0360*/  LDCU UR17, c[0x0][0x3a4] ;  /* 0x00007480ff1177ac */ /* 0x000f220008000800 */
[----:B------:R-:W-:Y:S02]  /*0370*/  PRMT R203, RZ, 0x7610, R203 ;  /* 0x00007610ffcb7816 */ /* 0x000fe400000000cb */
[----:B------:R-:W-:Y:S01]  /*0380*/  PRMT R205, RZ, 0x7610, R205 ;  /* 0x00007610ffcd7816 */ /* 0x000fe200000000cd */
[----:B------:R-:W-:Y:S01]  /*0390*/  UMOV UR11, 0x1 ;  /* 0x00000001000b7882 */ /* 0x000fe20000000000 */
[----:B------:R-:W5:Y:S01]  /*03a0*/  S2UR UR7, SR_CgaCtaId ;  /* 0x00000000000779c3 */ /* 0x000f620000008800 */
[----:B------:R-:W1:Y:S07]  /*03b0*/  LDCU.128 UR12, c[0x0][0x380] ;  /* 0x00007000ff0c77ac */ /* 0x000e6e0008000c00 */
[----:B------:R-:W0:Y:S01]  /*03c0*/  LDC R172, c[0x0][0x3a0] ;  /* 0x0000e800ffac7b82 */ /* 0x000e220000000800 */
[----:B-12---:R-:W-:Y:S01]  /*03d0*/  VIADD R2, R57, 0x3f ;  /* 0x0000003f39027836 */ /* 0x006fe20000000000 */
[----:B------:R-:W-:-:S06]  /*03e0*/  IABS R12, R56 ;  /* 0x00000038000c7213 */ /* 0x000fcc0000000000 */
[----:B------:R-:W1:Y:S01]  /*03f0*/  LDC.64 R128, c[0x0][0x3a8] ;  /* 0x0000ea00ff807b82 */ /* 0x000e620000000a00 */
[----:B------:R-:W-:Y:S01]  /*0400*/  SHF.R.S32.HI R3, RZ, 0x1f, R2 ;  /* 0x0000001fff037819 */ /* 0x000fe20000011402 */
[----:B-----5:R-:W-:-:S03]  /*0410*/  ULEA UR9, UR7, UR9, 0x18 ;  /* 0x0000000907097291 */ /* 0x020fc6000f8ec0ff */
[----:B------:R-:W-:Y:S02]  /*0420*/  LEA.HI R3, R3, R2, RZ, 0x6 ;  /* 0x0000000203037211 */ /* 0x000fe400078f30ff */
[----:B---3--:R-:W-:Y:S01]  /*0430*/  IABS R8, R7 ;  /* 0x0000000700087213 */ /* 0x008fe20000000000 */
[----:B------:R-:W-:Y:S01]  /*0440*/  UIADD3 UR6, UPT, UPT, UR9, 0x8000, URZ ;  /* 0x0000800009067890 */ /* 0x000fe2000fffe0ff */
[----:B------:R-:W-:-:S05]  /*0450*/  SHF.R.S32.HI R3, RZ, 0x6, R3 ;  /* 0x00000006ff037819 */ /* 0x000fca0000011403 */
[----:B------:R-:W-:-:S05]  /*0460*/  IMAD.SHL.U32 R4, R3, 0x8, RZ ;  /* 0x0000000803047824 */ /* 0x000fca00078e00ff */
[-C--:B------:R-:W-:Y:S02]  /*0470*/  IABS R9, R4.reuse ;  /* 0x0000000400097213 */ /* 0x080fe40000000000 */
[----:B------:R-:W-:Y:S02]  /*0480*/  IABS R10, R4 ;  /* 0x00000004000a7213 */ /* 0x000fe40000000000 */
[----:B------:R-:W2:Y:S08]  /*0490*/  I2F.RP R5, R9 ;  /* 0x0000000900057306 */ /* 0x000eb00000209400 */
[----:B--2---:R-:W2:Y:S02]  /*04a0*/  MUFU.RCP R5, R5 ;  /* 0x0000000500057308 */ /* 0x004ea40000001000 */
[----:B--2---:R-:W-:-:S02]  /*04b0*/  VIADD R2, R5, 0xffffffe ;  /* 0x0ffffffe05027836 */ /* 0x004fc40000000000 */
[----:B------:R-:W-:-:S04]  /*04c0*/  IMAD.MOV R5, RZ, RZ, -R10 ;  /* 0x000000ffff057224 */ /* 0x000fc800078e0a0a */
[----:B------:R2:W3:Y:S02]  /*04d0*/  F2I.FTZ.U32.TRUNC.NTZ R3, R2 ;  /* 0x0000000200037305 */ /* 0x0004e4000021f000 */
[----:B--2---:R-:W-:Y:S02]  /*04e0*/  IMAD.MOV.U32 R2, RZ, RZ, RZ ;  /* 0x000000ffff027224 */ /* 0x004fe400078e00ff */
[----:B---3--:R-:W-:-:S04]  /*04f0*/  IMAD.MOV R6, RZ, RZ, -R3 ;  /* 0x000000ffff067224 */ /* 0x008fc800078e0a03 */
[----:B------:R-:W-:Y:S02]  /*0500*/  IMAD R11, R6, R9, RZ ;  /* 0x00000009060b7224 */ /* 0x000fe400078e02ff */
[----:B------:R-:W-:Y:S02]  /*0510*/  IMAD.MOV.U32 R6, RZ, RZ, R8 ;  /* 0x000000ffff067224 */ /* 0x000fe400078e0008 */
[----:B------:R-:W-:-:S06]  /*0520*/  IMAD.HI.U32 R3, R3, R11, R2 ;  /* 0x0000000b03037227 */ /* 0x000fcc00078e0002 */
[----:B------:R-:W-:-:S04]  /*0530*/  IMAD.HI.U32 R3, R3, R6, RZ ;  /* 0x0000000603037227 */ /* 0x000fc800078e00ff */
[----:B------:R-:W-:Y:S01]  /*0540*/  IMAD R2, R3, R5, R6 ;  /* 0x0000000503027224 */ /* 0x000fe200078e0206 */
[----:B------:R-:W-:Y:S04]  /*0550*/  BAR.SYNC.DEFER_BLOCKING 0x0 ;  /* 0x0000000000007b1d */ /* 0x000fe80000010000 */
[----:B------:R-:W-:-:S13]  /*0560*/  ISETP.GT.U32.AND P2, PT, R9, R2, PT ;  /* 0x000000020900720c */ /* 0x000fda0003f44070 */
[----:B------:R-:W-:Y:S02]  /*0570*/  @!P2 IMAD.IADD R2, R2, 0x1, -R9 ;  /* 0x000000010202a824 */ /* 0x000fe400078e0a09 */
[----:B------:R-:W-:Y:S01]  /*0580*/  @!P2 VIADD R3, R3, 0x1 ;  /* 0x000000010303a836 */ /* 0x000fe20000000000 */
[----:B------:R-:W-:Y:S02]  /*0590*/  ISETP.NE.AND P2, PT, R4, RZ, PT ;  /* 0x000000ff0400720c */ /* 0x000fe40003f45270 */
[----:B------:R-:W-:Y:S02]  /*05a0*/  ISETP.GE.U32.AND P0, PT, R2, R9, PT ;  /* 0x000000090200720c */ /* 0x000fe40003f06070 */
[----:B------:R-:W-:-:S04]  /*05b0*/  LOP3.LUT R2, R7, R4, RZ, 0x3c, !PT ;  /* 0x0000000407027212 */ /* 0x000fc800078e3cff */
[----:B------:R-:W-:Y:S01]  /*05c0*/  ISETP.GE.AND P3, PT, R2, RZ, PT ;  /* 0x000000ff0200720c */ /* 0x000fe20003f66270 */
[----:B------:R-:W-:-:S06]  /*05d0*/  VIADD R2, R56, 0x3f ;  /* 0x0000003f38027836 */ /* 0x000fcc0000000000 */
[----:B------:R-:W-:-:S04]  /*05e0*/  @P0 VIADD R3, R3, 0x1 ;  /* 0x0000000103030836 */ /* 0x000fc80000000000 */
[----:B------:R-:W-:Y:S01]  /*05f0*/  IMAD.MOV.U32 R5, RZ, RZ, R3 ;  /* 0x000000ffff057224 */ /* 0x000fe200078e0003 */
[----:B------:R-:W-:-:S03]  /*0600*/  SHF.R.S32.HI R3, RZ, 0x1f, R2 ;  /* 0x0000001fff037819 */ /* 0x000fc60000011402 */
[----:B------:R-:W-:Y:S01]  /*0610*/  @!P3 IMAD.MOV R5, RZ, RZ, -R5 ;  /* 0x000000ffff05b224 */ /* 0x000fe200078e0a05 */
[----:B------:R-:W-:Y:S02]  /*0620*/  @!P2 LOP3.LUT R5, RZ, R4, RZ, 0x33, !PT ;  /* 0x00000004ff05a212 */ /* 0x000fe400078e33ff */
[----:B------:R-:W-:-:S03]  /*0630*/  LEA.HI R3, R3, R2, RZ, 0x6 ;  /* 0x0000000203037211 */ /* 0x000fc600078f30ff */
[----:B------:R-:W-:Y:S02]  /*0640*/  IMAD.SHL.U32 R10, R5, 0x8, RZ ;  /* 0x00000008050a7824 */ /* 0x000fe400078e00ff */
[----:B------:R-:W-:-:S03]  /*0650*/  IMAD.MOV R5, RZ, RZ, -R5 ;  /* 0x000000ffff057224 */ /* 0x000fc600078e0a05 */
[----:B------:R-:W-:Y:S01]  /*0660*/  LEA.HI.SX32 R3, R3, -R10, 0x1a ;  /* 0x8000000a03037211 */ /* 0x000fe200078fd2ff */
[----:B------:R-:W-:-:S03]  /*0670*/  IMAD R14, R4, R5, R7 ;  /* 0x00000005040e7224 */ /* 0x000fc600078e0207 */
[----:B------:R-:W-:Y:S02]  /*0680*/  VIMNMX R11, PT, PT, R3, 0x8, PT ;  /* 0x00000008030b7848 */ /* 0x000fe40003fe0100 */
[----:B------:R-:W-:Y:S02]  /*0690*/  IABS R7, R14 ;  /* 0x0000000e00077213 */ /* 0x000fe40000000000 */
[----:B------:R-:W-:-:S04]  /*06a0*/  IABS R9, R11 ;  /* 0x0000000b00097213 */ /* 0x000fc80000000000 */
[----:B------:R-:W2:Y:S08]  /*06b0*/  I2F.RP R6, R9 ;  /* 0x0000000900067306 */ /* 0x000eb00000209400 */
[----:B--2---:R-:W2:Y:S02]  /*06c0*/  MUFU.RCP R6, R6 ;  /* 0x0000000600067308 */ /* 0x004ea40000001000 */
[----:B--2---:R-:W-:-:S06]  /*06d0*/  VIADD R2, R6, 0xffffffe ;  /* 0x0ffffffe06027836 */ /* 0x004fcc0000000000 */
[----:B------:R2:W3:Y:S02]  /*06e0*/  F2I.FTZ.U32.TRUNC.NTZ R3, R2 ;  /* 0x0000000200037305 */ /* 0x0004e4000021f000 */
[----:B--2---:R-:W-:Y:S02]  /*06f0*/  IMAD.MOV.U32 R2, RZ, RZ, RZ ;  /* 0x000000ffff027224 */ /* 0x004fe400078e00ff */
[----:B---3--:R-:W-:-:S04]  /*0700*/  IMAD.MOV R8, RZ, RZ, -R3 ;  /* 0x000000ffff087224 */ /* 0x008fc800078e0a03 */
[----:B------:R-:W-:Y:S01]  /*0710*/  IMAD.MOV.U32 R4, RZ, RZ, R8 ;  /* 0x000000ffff047224 */ /* 0x000fe200078e0008 */
[----:B------:R-:W-:-:S03]  /*0720*/  IABS R8, R11 ;  /* 0x0000000b00087213 */ /* 0x000fc60000000000 */
[----:B------:R-:W-:Y:S02]  /*0730*/  IMAD R5, R4, R9, RZ ;  /* 0x0000000904057224 */ /* 0x000fe400078e02ff */
[----:B------:R-:W-:Y:S02]  /*0740*/  IMAD.MOV.U32 R4, RZ, RZ, R7 ;  /* 0x000000ffff047224 */ /* 0x000fe400078e0007 */
[----:B------:R-:W-:Y:S02]  /*0750*/  IMAD.HI.U32 R3, R3, R5, R2 ;  /* 0x0000000503037227 */ /* 0x000fe400078e0002 */
[----:B------:R-:W2:Y:S02]  /*0760*/  I2F.RP R5, R12 ;  /* 0x0000000c00057306 */ /* 0x000ea40000209400 */
[----:B------:R-:W-:Y:S02]  /*0770*/  IMAD.MOV R2, RZ, RZ, -R8 ;  /* 0x000000ffff027224 */ /* 0x000fe400078e0a08 */
[----:B------:R-:W-:-:S04]  /*0780*/  IMAD.HI.U32 R3, R3, R4, RZ ;  /* 0x0000000403037227 */ /* 0x000fc800078e00ff */
[----:B------:R-:W-:Y:S01]  /*0790*/  IMAD R2, R3, R2, R4 ;  /* 0x0000000203027224 */ /* 0x000fe200078e0204 */
[----:B------:R-:W-:-:S04]  /*07a0*/  IABS R4, R57 ;  /* 0x0000003900047213 */ /* 0x000fc80000000000 */
[----:B------:R-:W-:Y:S01]  /*07b0*/  ISETP.GT.U32.AND P2, PT, R9, R2, PT ;  /* 0x000000020900720c */ /* 0x000fe20003f44070 */
[----:B------:R-:W3:Y:S08]  /*07c0*/  I2F.RP R8, R4 ;  /* 0x0000000400087306 */ /* 0x000ef00000209400 */
[----:B--2---:R-:W2:Y:S04]  /*07d0*/  MUFU.RCP R5, R5 ;  /* 0x0000000500057308 */ /* 0x004ea80000001000 */
[----:B------:R-:W-:-:S02]  /*07e0*/  @!P2 IMAD.IADD R2, R2, 0x1, -R9 ;  /* 0x000000010202a824 */ /* 0x000fc400078e0a09 */
[----:B------:R-:W-:Y:S01]  /*07f0*/  @!P2 VIADD R3, R3, 0x1 ;  /* 0x000000010303a836 */ /* 0x000fe20000000000 */
[----:B------:R-:W-:Y:S01]  /*0800*/  ISETP.NE.AND P2, PT, R11, RZ, PT ;  /* 0x000000ff0b00720c */ /* 0x000fe20003f45270 */
[----:B---3--:R-:W3:Y:S01]  /*0810*/  MUFU.RCP R8, R8 ;  /* 0x0000000800087308 */ /* 0x008ee20000001000 */
[----:B------:R-:W-:Y:S02]  /*0820*/  ISETP.GE.U32.AND P0, PT, R2, R9, PT ;  /* 0x000000090200720c */ /* 0x000fe40003f06070 */
[----:B------:R-:W-:-:S04]  /*0830*/  LOP3.LUT R2, R14, R11, RZ, 0x3c, !PT ;  /* 0x0000000b0e027212 */ /* 0x000fc800078e3cff */
[----:B------:R-:W-:Y:S01]  /*0840*/  ISETP.GE.AND P3, PT, R2, RZ, PT ;  /* 0x000000ff0200720c */ /* 0x000fe20003f66270 */
[----:B--2---:R-:W-:-:S04]  /*0850*/  VIADD R6, R5, 0xffffffe ;  /* 0x0ffffffe05067836 */ /* 0x004fc80000000000 */
[----:B------:R2:W5:Y:S02]  /*0860*/  F2I.FTZ.U32.TRUNC.NTZ R7, R6 ;  /* 0x0000000600077305 */ /* 0x000564000021f000 */
[----:B------:R-:W-:Y:S02]  /*0870*/  @P0 VIADD R3, R3, 0x1 ;  /* 0x0000000103030836 */ /* 0x000fe40000000000 */
[----:B---3--:R-:W-:Y:S02]  /*0880*/  VIADD R9, R8, 0xffffffe ;  /* 0x0ffffffe08097836 */ /* 0x008fe40000000000 */
[----:B------:R-:W-:Y:S01]  /*0890*/  IMAD.MOV.U32 R13, RZ, RZ, R3 ;  /* 0x000000ffff0d7224 */ /* 0x000fe200078e0003 */
[----:B------:R-:W-:Y:S01]  /*08a0*/  LOP3.LUT R3, R0, 0x3f, RZ, 0xc0, !PT ;  /* 0x0000003f00037812 */ /* 0x000fe200078ec0ff */
[----:B------:R-:W-:Y:S02]  /*08b0*/  IMAD.MOV.U32 R8, RZ, RZ, RZ ;  /* 0x000000ffff087224 */ /* 0x000fe400078e00ff */
[----:B------:R-:W-:Y:S01]  /*08c0*/  @!P3 IMAD.MOV R13, RZ, RZ, -R13 ;  /* 0x000000ffff0db224 */ /* 0x000fe200078e0a0d */
[----:B------:R-:W-:Y:S01]  /*08d0*/  @!P2 LOP3.LUT R13, RZ, R11, RZ, 0x33, !PT ;  /* 0x0000000bff0da212 */ /* 0x000fe200078e33ff */
[----:B------:R-:W3:Y:S01]  /*08e0*/  F2I.FTZ.U32.TRUNC.NTZ R9, R9 ;  /* 0x0000000900097305 */ /* 0x000ee2000021f000 */
[----:B--2---:R-:W-:-:S02]  /*08f0*/  IMAD.MOV.U32 R6, RZ, RZ, RZ ;  /* 0x000000ffff067224 */ /* 0x004fc400078e00ff */
[----:B-----5:R-:W-:Y:S02]  /*0900*/  IMAD.MOV R5, RZ, RZ, -R7 ;  /* 0x000000ffff057224 */ /* 0x020fe400078e0a07 */
[----:B------:R-:W-:Y:S02]  /*0910*/  IMAD.MOV R2, RZ, RZ, -R13 ;  /* 0x000000ffff027224 */ /* 0x000fe400078e0a0d */
[----:B------:R-:W-:Y:S02]  /*0920*/  IMAD R5, R5, R12, RZ ;  /* 0x0000000c05057224 */ /* 0x000fe400078e02ff */
[----:B------:R-:W-:Y:S02]  /*0930*/  IMAD R2, R11, R2, R14 ;  /* 0x000000020b027224 */ /* 0x000fe400078e020e */
[----:B------:R-:W-:-:S04]  /*0940*/  IMAD.HI.U32 R7, R7, R5, R6 ;  /* 0x0000000507077227 */ /* 0x000fc800078e0006 */
[----:B------:R-:W-:Y:S02]  /*0950*/  IMAD.IADD R2, R10, 0x1, R2 ;  /* 0x000000010a027824 */ /* 0x000fe400078e0202 */
[----:B---3--:R-:W-:Y:S02]  /*0960*/  IMAD.MOV R11, RZ, RZ, -R9 ;  /* 0x000000ffff0b7224 */ /* 0x008fe400078e0a09 */
[----:B------:R-:W-:Y:S01]  /*0970*/  IMAD R2, R2, 0x40, R3 ;  /* 0x0000004002027824 */ /* 0x000fe200078e0203 */
[----:B------:R-:W-:Y:S01]  /*0980*/  SHF.R.U32.HI R3, RZ, 0x7, R0 ;  /* 0x00000007ff037819 */ /* 0x000fe20000011600 */
[----:B------:R-:W-:-:S03]  /*0990*/  IMAD R11, R11, R4, RZ ;  /* 0x000000040b0b7224 */ /* 0x000fc600078e02ff */
[----:B------:R-:W-:Y:S01]  /*09a0*/  IABS R5, R2 ;  /* 0x0000000200057213 */ /* 0x000fe20000000000 */
[----:B------:R-:W-:Y:S01]  /*09b0*/  IMAD.HI.U32 R8, R9, R11, R8 ;  /* 0x0000000b09087227 */ /* 0x000fe200078e0008 */
[----:B------:R-:W-:-:S03]  /*09c0*/  SGXT.U32 R6, R3, 0x1 ;  /* 0x000000010306781a */ /* 0x000fc60000000000 */
[----:B------:R-:W-:Y:S02]  /*09d0*/  IMAD.SHL.U32 R3, R13, 0x40, RZ ;  /* 0x000000400d037824 */ /* 0x000fe400078e00ff */
[----:B------:R-:W-:-:S03]  /*09e0*/  IMAD.HI.U32 R7, R7, R5, RZ ;  /* 0x0000000507077227 */ /* 0x000fc600078e00ff */
[----:B------:R-:W-:Y:S01]  /*09f0*/  LOP3.LUT R6, R3, R6, RZ, 0xfc, !PT ;  /* 0x0000000603067212 */ /* 0x000fe200078efcff */
[----:B------:R-:W-:-:S03]  /*0a00*/  IMAD.MOV R7, RZ, RZ, -R7 ;  /* 0x000000ffff077224 */ /* 0x000fc600078e0a07 */
[----:B------:R-:W-:Y:S01]  /*0a10*/  IABS R10, R6 ;  /* 0x00000006000a7213 */ /* 0x000fe20000000000 */
[----:B------:R-:W-:Y:S01]  /*0a20*/  IMAD R5, R12, R7, R5 ;  /* 0x000000070c057224 */ /* 0x000fe200078e0205 */
[C---:B------:R-:W-:Y:S02]  /*0a30*/  LOP3.LUT R22, R6.reuse, 0x3e, RZ, 0xfc, !PT ;  /* 0x0000003e06167812 */ /* 0x040fe400078efcff */
[----:B------:R-:W-:Y:S01]  /*0a40*/  LOP3.LUT R14, R6, 0x2, RZ, 0xfc, !PT ;  /* 0x00000002060e7812 */ /* 0x000fe200078efcff */
[----:B------:R-:W-:Y:S01]  /*0a50*/  IMAD.MOV.U32 R9, RZ, RZ, R10 ;  /* 0x000000ffff097224 */ /* 0x000fe200078e000a */
[----:B------:R-:W-:Y:S02]  /*0a60*/  IABS R19, R22 ;  /* 0x0000001600137213 */ /* 0x000fe40000000000 */
[----:B------:R-:W-:Y:S01]  /*0a70*/  ISETP.GT.U32.AND P0, PT, R12, R5, PT ;  /* 0x000000050c00720c */ /* 0x000fe20003f04070 */
[----:B------:R-:W-:Y:S01]  /*0a80*/  IMAD.HI.U32 R7, R8, R9, RZ ;  /* 0x0000000908077227 */ /* 0x000fe200078e00ff */
[----:B------:R-:W-:-:S02]  /*0a90*/  IABS R13, R14 ;  /* 0x0000000e000d7213 */ /* 0x000fc40000000000 */
[----:B------:R-:W-:Y:S01]  /*0aa0*/  LOP3.LUT R16, R6, 0x4, RZ, 0xfc, !PT ;  /* 0x0000000406107812 */ /* 0x000fe200078efcff */
[----:B------:R-:W-:Y:S01]  /*0ab0*/  IMAD.HI.U32 R11, R8, R19, RZ ;  /* 0x00000013080b7227 */ /* 0x000fe200078e00ff */
[----:B------:R-:W-:Y:S02]  /*0ac0*/  LOP3.LUT R18, R6, 0x6, RZ, 0xfc, !PT ;  /* 0x0000000606127812 */ /* 0x000fe400078efcff */
[----:B------:R-:W-:Y:S01]  /*0ad0*/  IABS R15, R16 ;  /* 0x00000010000f7213 */ /* 0x000fe20000000000 */
[----:B------:R-:W-:Y:S01]  /*0ae0*/  IMAD.MOV R7, RZ, RZ, -R7 ;  /* 0x000000ffff077224 */ /* 0x000fe200078e0a07 */
[----:B------:R-:W-:Y:S01]  /*0af0*/  IABS R17, R18 ;  /* 0x0000001200117213 */ /* 0x000fe20000000000 */
[----:B------:R-:W-:Y:S01]  /*0b00*/  IMAD.MOV R11, RZ, RZ, -R11 ;  /* 0x000000ffff0b7224 */ /* 0x000fe200078e0a0b */
[----:B------:R-:W-:Y:S01]  /*0b10*/  ISETP.GE.AND P6, PT, R14, RZ, PT ;  /* 0x000000ff0e00720c */ /* 0x000fe20003fc6270 */
[----:B------:R-:W-:Y:S01]  /*0b20*/  IMAD R7, R4, R7, R9 ;  /* 0x0000000704077224 */ /* 0x000fe200078e0209 */
[----:B------:R-:W-:Y:S01]  /*0b30*/  LOP3.LUT R14, R6, 0x8, RZ, 0xfc, !PT ;  /* 0x00000008060e7812 */ /* 0x000fe200078efcff */
[----:B------:R-:W-:Y:S01]  /*0b40*/  IMAD.HI.U32 R9, R8, R13, RZ ;  /* 0x0000000d08097227 */ /* 0x000fe200078e00ff */
[----:B------:R-:W-:-:S02]  /*0b50*/  LOP3.LUT R20, R6, 0xc, RZ, 0xfc, !PT ;  /* 0x0000000c06147812 */ /* 0x000fc400078efcff */
[C---:B------:R-:W-:Y:S01]  /*0b60*/  ISETP.GT.U32.AND P3, PT, R4.reuse, R7, PT ;  /* 0x000000070400720c */ /* 0x040fe20003f64070 */
[----:B------:R-:W-:Y:S01]  /*0b70*/  IMAD R19, R4, R11, R19 ;  /* 0x0000000b04137224 */ /* 0x000fe200078e0213 */
[----:B------:R-:W-:Y:S01]  /*0b80*/  IABS R21, R20 ;  /* 0x0000001400157213 */ /* 0x000fe20000000000 */
[----:B------:R-:W-:Y:S01]  /*0b90*/  @!P0 IMAD.IADD R5, R5, 0x1, -R12 ;  /* 0x0000000105058824 */ /* 0x000fe200078e0a0c */
[----:B------:R-:W-:Y:S01]  /*0ba0*/  ISETP.GE.AND P5, PT, R16, RZ, PT ;  /* 0x000000ff1000720c */ /* 0x000fe20003fa6270 */
[----:B------:R-:W-:Y:S01]  /*0bb0*/  IMAD.MOV R9, RZ, RZ, -R9 ;  /* 0x000000ffff097224 */ /* 0x000fe200078e0a09 */
[----:B------:R-:W-:Y:S01]  /*0bc0*/  ISETP.GT.U32.AND P0, PT, R4, R19, PT ;  /* 0x000000130400720c */ /* 0x000fe20003f04070 */
[----:B------:R-:W-:Y:S01]  /*0bd0*/  IMAD.HI.U32 R10, R8, R15, RZ ;  /* 0x0000000f080a7227 */ /* 0x000fe200078e00ff */
[----:B------:R-:W-:Y:S02]  /*0be0*/  ISETP.GT.U32.AND P2, PT, R12, R5, PT ;  /* 0x000000050c00720c */ /* 0x000fe40003f44070 */
[----:B------:R-:W-:Y:S01]  /*0bf0*/  LOP3.LUT R16, R6, 0xa, RZ, 0xfc, !PT ;  /* 0x0000000a06107812 */ /* 0x000fe200078efcff */
[----:B------:R-:W-:Y:S01]  /*0c00*/  IMAD R9, R4, R9, R13 ;  /* 0x0000000904097224 */ /* 0x000fe200078e020d */
[C---:B------:R-:W-:Y:S01]  /*0c10*/  LOP3.LUT R26, R6.reuse, 0x30, RZ, 0xfc, !PT ;  /* 0x00000030061a7812 */ /* 0x040fe200078efcff */
[----:B------:R-:W-:Y:S01]  /*0c20*/  IMAD.MOV R10, RZ, RZ, -R10 ;  /* 0x000000ffff0a7224 */ /* 0x000fe200078e0a0a */
[----:B------:R-:W-:Y:S01]  /*0c30*/  LOP3.LUT R24, R6, 0x2e, RZ, 0xfc, !PT ;  /* 0x0000002e06187812 */ /* 0x000fe200078efcff */
[--C-:B------:R-:W-:Y:S01]  /*0c40*/  @!P3 IMAD.IADD R7, R7, 0x1, -R4.reuse ;  /* 0x000000010707b824 */ /* 0x100fe200078e0a04 */
[C---:B------:R-:W-:Y:S01]  /*0c50*/  ISETP.GT.U32.AND P4, PT, R4.reuse, R9, PT ;  /* 0x000000090400720c */ /* 0x040fe20003f84070 */
[C---:B------:R-:W-:Y:S01]  /*0c60*/  IMAD R11, R4.reuse, R10, R15 ;  /* 0x0000000a040b7224 */ /* 0x040fe200078e020f */
[----:B------:R-:W-:Y:S01]  /*0c70*/  IABS R15, R14 ;  /* 0x0000000e000f7213 */ /* 0x000fe20000000000 */
[----:B------:R-:W-:Y:S01]  /*0c80*/  @!P0 IMAD.IADD R19, R19, 0x1, -R4 ;  /* 0x0000000113138824 */ /* 0x000fe200078e0a04 */
[C---:B------:R-:W-:Y:S01]  /*0c90*/  ISETP.GT.U32.AND P3, PT, R4.reuse, R7, PT ;  /* 0x000000070400720c */ /* 0x040fe20003f64070 */
[----:B------:R-:W-:Y:S01]  /*0ca0*/  @!P2 IMAD.IADD R5, R5, 0x1, -R12 ;  /* 0x000000010505a824 */ /* 0x000fe200078e0a0c */
[----:B------:R-:W-:Y:S01]  /*0cb0*/  ISETP.GT.U32.AND P2, PT, R4, R11, PT ;  /* 0x0000000b0400720c */ /* 0x000fe20003f44070 */
[----:B------:R-:W-:Y:S01]  /*0cc0*/  IMAD.HI.U32 R10, R8, R17, RZ ;  /* 0x00000011080a7227 */ /* 0x000fe200078e00ff */
[----:B------:R-:W-:-:S02]  /*0cd0*/  ISETP.GT.U32.AND P0, PT, R4, R19, PT ;  /* 0x000000130400720c */ /* 0x000fc40003f04070 */
[----:B------:R-:W-:Y:S01]  /*0ce0*/  IABS R55, R26 ;  /* 0x0000001a00377213 */ /* 0x000fe20000000000 */
[----:B------:R-:W-:Y:S01]  /*0cf0*/  IMAD.MOV R10, RZ, RZ, -R10 ;  /* 0x000000ffff0a7224 */ /* 0x000fe200078e0a0a */
[----:B------:R-:W-:Y:S01]  /*0d00*/  IABS R53, R24 ;  /* 0x0000001800357213 */ /* 0x000fe20000000000 */
[--C-:B------:R-:W-:Y:S01]  /*0d10*/  @!P4 IMAD.IADD R9, R9, 0x1, -R4.reuse ;  /* 0x000000010909c824 */ /* 0x100fe200078e0a04 */
[----:B------:R-:W-:Y:S01]  /*0d20*/  ISETP.GE.AND P4, PT, R6, RZ, PT ;  /* 0x000000ff0600720c */ /* 0x000fe20003f86270 */
[----:B------:R-:W-:Y:S01]  /*0d30*/  IMAD R13, R4, R10, R17 ;  /* 0x0000000a040d7224 */ /* 0x000fe200078e0211 */
[----:B------:R-:W-:Y:S01]  /*0d40*/  IABS R17, R16 ;  /* 0x0000001000117213 */ /* 0x000fe20000000000 */
[--C-:B------:R-:W-:Y:S01]  /*0d50*/  @!P3 IMAD.IADD R7, R7, 0x1, -R4.reuse ;  /* 0x000000010707b824 */ /* 0x100fe200078e0a04 */
[----:B------:R-:W-:Y:S01]  /*0d60*/  LOP3.LUT R28, R6, 0x32, RZ, 0xfc, !PT ;  /* 0x00000032061c7812 */ /* 0x000fe200078efcff */
[--C-:B------:R-:W-:Y:S01]  /*0d70*/  @!P2 IMAD.IADD R11, R11, 0x1, -R4.reuse ;  /* 0x000000010b0ba824 */ /* 0x100fe200078e0a04 */
[C---:B------:R-:W-:Y:S01]  /*0d80*/  ISETP.GT.U32.AND P2, PT, R4.reuse, R9, PT ;  /* 0x000000090400720c */ /* 0x040fe20003f44070 */
[----:B------:R-:W-:Y:S01]  /*0d90*/  @!P0 IMAD.IADD R19, R19, 0x1, -R4 ;  /* 0x0000000113138824 */ /* 0x000fe200078e0a04 */
[----:B------:R-:W-:Y:S01]  /*0da0*/  ISETP.GT.U32.AND P0, PT, R4, R13, PT ;  /* 0x0000000d0400720c */ /* 0x000fe20003f04070 */
[----:B------:R-:W-:Y:S01]  /*0db0*/  IMAD.HI.U32 R10, R8, R15, RZ ;  /* 0x0000000f080a7227 */ /* 0x000fe200078e00ff */
[----:B------:R-:W-:-:S02]  /*0dc0*/  ISETP.GT.U32.AND P3, PT, R4, R11, PT ;  /* 0x0000000b0400720c */ /* 0x000fc40003f64070 */
[----:B------:R-:W-:Y:S01]  /*0dd0*/  IABS R59, R28 ;  /* 0x0000001c003b7213 */ /* 0x000fe20000000000 */
[----:B------:R-:W-:Y:S01]  /*0de0*/  @!P4 IMAD.MOV R7, RZ, RZ, -R7 ;  /* 0x000000ffff07c224 */ /* 0x000fe200078e0a07 */
[----:B------:R-:W-:Y:S01]  /*0df0*/  ISETP.GE.AND P4, PT, R22, RZ, PT ;  /* 0x000000ff1600720c */ /* 0x000fe20003f86270 */
[----:B------:R-:W-:Y:S01]  /*0e00*/  IMAD.MOV R10, RZ, RZ, -R10 ;  /* 0x000000ffff0a7224 */ /* 0x000fe200078e0a0a */
[C---:B------:R-:W-:Y:S01]  /*0e10*/  LOP3.LUT R22, R6.reuse, 0x20, RZ, 0xfc, !PT ;  /* 0x0000002006167812 */ /* 0x040fe200078efcff */
[----:B------:R-:W-:Y:S01]  /*0e20*/  IMAD.MOV.U32 R71, RZ, RZ, R19 ;  /* 0x000000ffff477224 */ /* 0x000fe200078e0013 */
[----:B------:R-:W-:Y:S01]  /*0e30*/  LOP3.LUT R30, R6, 0x36, RZ, 0xfc, !PT ;  /* 0x00000036061e7812 */ /* 0x000fe200078efcff */
[----:B------:R-:W-:Y:S01]  /*0e40*/  IMAD R15, R4, R10, R15 ;  /* 0x0000000a040f7224 */ /* 0x000fe200078e020f */
[----:B------:R-:W-:Y:S01]  /*0e50*/  IABS R39, R22 ;  /* 0x0000001600277213 */ /* 0x000fe20000000000 */
[--C-:B------:R-:W-:Y:S01]  /*0e60*/  @!P0 IMAD.IADD R13, R13, 0x1, -R4.reuse ;  /* 0x000000010d0d8824 */ /* 0x100fe200078e0a04 */
[----:B------:R-:W-:Y:S01]  /*0e70*/  LOP3.LUT R32, R6, 0x38, RZ, 0xfc, !PT ;  /* 0x0000003806207812 */ /* 0x000fe200078efcff */
[----:B------:R-:W-:Y:S01]  /*0e80*/  @!P3 IMAD.IADD R11, R11, 0x1, -R4 ;  /* 0x000000010b0bb824 */ /* 0x000fe200078e0a04 */
[----:B------:R-:W-:Y:S01]  /*0e90*/  ISETP.GT.U32.AND P3, PT, R4, R15, PT ;  /* 0x0000000f0400720c */ /* 0x000fe20003f64070 */
[----:B------:R-:W-:Y:S01]  /*0ea0*/  IMAD.HI.U32 R10, R8, R21, RZ ;  /* 0x00000015080a7227 */ /* 0x000fe200078e00ff */
[----:B------:R-:W-:-:S02]  /*0eb0*/  IABS R63, R30 ;  /* 0x0000001e003f7213 */ /* 0x000fc40000000000 */
[----:B------:R-:W-:Y:S01]  /*0ec0*/  IABS R65, R32 ;  /* 0x0000002000417213 */ /* 0x000fe20000000000 */
[----:B------:R-:W-:Y:S01]  /*0ed0*/  @!P4 IMAD.MOV R71, RZ, RZ, -R71 ;  /* 0x000000ffff47c224 */ /* 0x000fe200078e0a47 */
[----:B------:R-:W-:Y:S01]  /*0ee0*/  ISETP.GT.U32.AND P4, PT, R4, R13, PT ;  /* 0x0000000d0400720c */ /* 0x000fe20003f84070 */
[----:B------:R-:W-:Y:S01]  /*0ef0*/  IMAD.MOV R10, RZ, RZ, -R10 ;  /* 0x000000ffff0a7224 */ /* 0x000fe200078e0a0a */
[----:B------:R-:W-:Y:S01]  /*0f00*/  LOP3.LUT R34, R6, 0x3a, RZ, 0xfc, !PT ;  /* 0x0000003a06227812 */ /* 0x000fe200078efcff */
[----:B------:R-:W-:-:S03]  /*0f10*/  IMAD.HI.U32 R12, R8, R17, RZ ;  /* 0x00000011080c7227 */ /* 0x000fc600078e00ff */
[----:B------:R-:W-:Y:S01]  /*0f20*/  IABS R67, R34 ;  /* 0x0000002200437213 */ /* 0x000fe20000000000 */
[C---:B------:R-:W-:Y:S02]  /*0f30*/  IMAD R19, R4.reuse, R10, R21 ;  /* 0x0000000a04137224 */ /* 0x040fe400078e0215 */
[----:B------:R-:W-:Y:S02]  /*0f40*/  @!P3 IMAD.IADD R15, R15, 0x1, -R4 ;  /* 0x000000010f0fb824 */ /* 0x000fe400078e0a04 */
[----:B------:R-:W-:Y:S02]  /*0f50*/  IMAD.MOV R12, RZ, RZ, -R12 ;  /* 0x000000ffff0c7224 */ /* 0x000fe400078e0a0c */
[--C-:B------:R-:W-:Y:S01]  /*0f60*/  @!P4 IMAD.IADD R13, R13, 0x1, -R4.reuse ;  /* 0x000000010d0dc824 */ /* 0x100fe200078e0a04 */
[C---:B------:R-:W-:Y:S01]  /*0f70*/  ISETP.GT.U32.AND P4, PT, R4.reuse, R19, PT ;  /* 0x000000130400720c */ /* 0x040fe20003f84070 */
[----:B------:R-:W-:Y:S01]  /*0f80*/  @!P2 IMAD.IADD R9, R9, 0x1, -R4 ;  /* 0x000000010909a824 */ /* 0x000fe200078e0a04 */
[C---:B------:R-:W-:Y:S01]  /*0f90*/  ISETP.GT.U32.AND P3, PT, R4.reuse, R15, PT ;  /* 0x0000000f0400720c */ /* 0x040fe20003f64070 */
[----:B------:R-:W-:Y:S01]  /*0fa0*/  IMAD R17, R4, R12, R17 ;  /* 0x0000000c04117224 */ /* 0x000fe200078e0211 */
[----:B------:R-:W-:Y:S01]  /*0fb0*/  LOP3.LUT R12, R6, 0xe, RZ, 0xfc, !PT ;  /* 0x0000000e060c7812 */ /* 0x000fe200078efcff */
[----:B------:R-:W-:Y:S01]  /*0fc0*/  @!P6 IMAD.MOV R9, RZ, RZ, -R9 ;  /* 0x000000ffff09e224 */ /* 0x000fe200078e0a09 */
[----:B------:R-:W-:Y:S01]  /*0fd0*/  ISETP.GE.AND P6, PT, R14, RZ, PT ;  /* 0x000000ff0e00720c */ /* 0x000fe20003fc6270 */
[----:B------:R-:W-:Y:S01]  /*0fe0*/  @!P5 IMAD.MOV R11, RZ, RZ, -R11 ;  /* 0x000000ffff0bd224 */ /* 0x000fe200078e0a0b */
[----:B------:R-:W-:-:S02]  /*0ff0*/  ISETP.GT.U32.AND P0, PT, R4, R17, PT ;  /* 0x000000110400720c */ /* 0x000fc40003f04070 */
[----:B------:R-:W-:Y:S02]  /*1000*/  IABS R21, R12 ;  /* 0x0000000c00157213 */ /* 0x000fe40000000000 */
[----:B------:R-:W-:Y:S01]  /*1010*/  LOP3.LUT R14, R6, 0x10, RZ, 0xfc, !PT ;  /* 0x00000010060e7812 */ /* 0x000fe200078efcff */
[--C-:B------:R-:W-:Y:S01]  /*1020*/  @!P4 IMAD.IADD R19, R19, 0x1, -R4.reuse ;  /* 0x000000011313c824 */ /* 0x100fe200078e0a04 */
[----:B------:R-:W-:Y:S01]  /*1030*/  ISETP.GE.AND P2, PT, R18, RZ, PT ;  /* 0x000000ff1200720c */ /* 0x000fe20003f46270 */
[----:B------:R-:W-:Y:S01]  /*1040*/  IMAD.HI.U32 R10, R8, R21, RZ ;  /* 0x00000015080a7227 */ /* 0x000fe200078e00ff */
[----:B------:R-:W-:Y:S02]  /*1050*/  IABS R23, R14 ;  /* 0x0000000e00177213 */ /* 0x000fe40000000000 */
[----:B------:R-:W-:Y:S01]  /*1060*/  ISETP.GT.U32.AND P4, PT, R4, R19, PT ;  /* 0x000000130400720c */ /* 0x000fe20003f84070 */
[----:B------:R-:W-:Y:S01]  /*1070*/  @!P3 IMAD.IADD R15, R15, 0x1, -R4 ;  /* 0x000000010f0fb824 */ /* 0x000fe200078e0a04 */
[----:B------:R-:W-:Y:S01]  /*1080*/  ISETP.GE.AND P3, PT, R12, RZ, PT ;  /* 0x000000ff0c00720c */ /* 0x000fe20003f66270 */
[----:B------:R-:W-:Y:S01]  /*1090*/  IMAD.MOV R12, RZ, RZ, -R10 ;  /* 0x000000ffff0c7224 */ /* 0x000fe200078e0a0a */
[----:B------:R-:W-:Y:S01]  /*10a0*/  ISETP.GE.AND P5, PT, R16, RZ, PT ;  /* 0x000000ff1000720c */ /* 0x000fe20003fa6270 */
[----:B------:R-:W-:Y:S01]  /*10b0*/  IMAD.HI.U32 R10, R8, R23, RZ ;  /* 0x00000017080a7227 */ /* 0x000fe200078e00ff */
[----:B------:R-:W-:-:S02]  /*10c0*/  LOP3.LUT R16, R6, 0x12, RZ, 0xfc, !PT ;  /* 0x0000001206107812 */ /* 0x000fc400078efcff */
[----:B------:R-:W-:Y:S01]  /*10d0*/  LOP3.LUT R18, R6, 0x18, RZ, 0xfc, !PT ;  /* 0x0000001806127812 */ /* 0x000fe200078efcff */
[----:B------:R-:W-:Y:S01]  /*10e0*/  @!P0 IMAD.IADD R17, R17, 0x1, -R4 ;  /* 0x0000000111118824 */ /* 0x000fe200078e0a04 */
[----:B------:R-:W-:Y:S01]  /*10f0*/  IABS R25, R16 ;  /* 0x0000001000197213 */ /* 0x000fe20000000000 */
[C---:B------:R-:W-:Y:S01]  /*1100*/  IMAD R21, R4.reuse, R12, R21 ;  /* 0x0000000c04157224 */ /* 0x040fe200078e0215 */
[----:B------:R-:W-:Y:S01]  /*1110*/  IABS R31, R18 ;  /* 0x00000012001f7213 */ /* 0x000fe20000000000 */
[----:B------:R-:W-:Y:S01]  /*1120*/  IMAD.MOV R12, RZ, RZ, -R10 ;  /* 0x000000ffff0c7224 */ /* 0x000fe200078e0a0a */
[----:B------:R-:W-:Y:S01]  /*1130*/  ISETP.GT.U32.AND P0, PT, R4, R17, PT ;  /* 0x000000110400720c */ /* 0x000fe20003f04070 */
[----:B------:R-:W-:Y:S01]  /*1140*/  @!P2 IMAD.MOV R13, RZ, RZ, -R13 ;  /* 0x000000ffff0da224 */ /* 0x000fe200078e0a0d */
[----:B------:R-:W-:Y:S01]  /*1150*/  ISETP.GE.AND P2, PT, R20, RZ, PT ;  /* 0x000000ff1400720c */ /* 0x000fe20003f46270 */
[----:B------:R-:W-:Y:S01]  /*1160*/  IMAD R23, R4, R12, R23 ;  /* 0x0000000c04177224 */ /* 0x000fe200078e0217 */
[----:B------:R-:W-:Y:S01]  /*1170*/  LOP3.LUT R20, R6, 0x1a, RZ, 0xfc, !PT ;  /* 0x0000001a06147812 */ /* 0x000fe200078efcff */
[----:B------:R-:W-:-:S03]  /*1180*/  IMAD.HI.U32 R10, R8, R25, RZ ;  /* 0x00000019080a7227 */ /* 0x000fc600078e00ff */
[----:B------:R-:W-:Y:S01]  /*1190*/  IABS R33, R20 ;  /* 0x0000001400217213 */ /* 0x000fe20000000000 */
[----:B------:R-:W-:Y:S01]  /*11a0*/  @!P4 IMAD.IADD R19, R19, 0x1, -R4 ;  /* 0x000000011313c824 */ /* 0x000fe200078e0a04 */
[----:B------:R-:W-:Y:S01]  /*11b0*/  ISETP.GT.U32.AND P4, PT, R4, R23, PT ;  /* 0x000000170400720c */ /* 0x000fe20003f84070 */
[----:B------:R-:W-:Y:S02]  /*11c0*/  IMAD.MOV R10, RZ, RZ, -R10 ;  /* 0x000000ffff0a7224 */ /* 0x000fe400078e0a0a */
[--C-:B------:R-:W-:Y:S01]  /*11d0*/  @!P0 IMAD.IADD R17, R17, 0x1, -R4.reuse ;  /* 0x0000000111118824 */ /* 0x100fe200078e0a04 */
[----:B------:R-:W-:Y:S01]  /*11e0*/  ISETP.GE.AND P0, PT, R14, RZ, PT ;  /* 0x000000ff0e00720c */ /* 0x000fe20003f06270 */
[----:B------:R-:W-:Y:S01]  /*11f0*/  IMAD R25, R4, R10, R25 ;  /* 0x0000000a04197224 */ /* 0x000fe200078e0219 */
[----:B------:R-:W-:Y:S01]  /*1200*/  LOP3.LUT R14, R6, 0x14, RZ, 0xfc, !PT ;  /* 0x00000014060e7812 */ /* 0x000fe200078efcff */
[----:B------:R-:W-:Y:S01]  /*1210*/  @!P6 IMAD.MOV R15, RZ, RZ, -R15 ;  /* 0x000000ffff0fe224 */ /* 0x000fe200078e0a0f */
[C---:B------:R-:W-:Y:S01]  /*1220*/  ISETP.GT.U32.AND P6, PT, R4.reuse, R21, PT ;  /* 0x000000150400720c */ /* 0x040fe20003fc4070 */
[----:B------:R-:W-:Y:S01]  /*1230*/  @!P2 IMAD.MOV R19, RZ, RZ, -R19 ;  /* 0x000000ffff13a224 */ /* 0x000fe200078e0a13 */
[----:B------:R-:W-:Y:S01]  /*1240*/  ISETP.GT.U32.AND P2, PT, R4, R25, PT ;  /* 0x000000190400720c */ /* 0x000fe20003f44070 */
[----:B------:R-:W-:Y:S01]  /*1250*/  @!P5 IMAD.MOV R17, RZ, RZ, -R17 ;  /* 0x000000ffff11d224 */ /* 0x000fe200078e0a11 */
[----:B------:R-:W-:Y:S01]  /*1260*/  ISETP.GE.AND P5, PT, R16, RZ, PT ;  /* 0x000000ff1000720c */ /* 0x000fe20003fa6270 */
[----:B------:R-:W-:Y:S01]  /*1270*/  @!P4 IMAD.IADD R23, R23, 0x1, -R4 ;  /* 0x000000011717c824 */ /* 0x000fe200078e0a04 */
[----:B------:R-:W-:-:S02]  /*1280*/  IABS R27, R14 ;  /* 0x0000000e001b7213 */ /* 0x000fc40000000000 */
[----:B------:R-:W-:Y:S02]  /*1290*/  LOP3.LUT R16, R6, 0x16, RZ, 0xfc, !PT ;  /* 0x0000001606107812 */ /* 0x000fe400078efcff */
[----:B------:R-:W-:Y:S01]  /*12a0*/  ISETP.GT.U32.AND P4, PT, R4, R23, PT ;  /* 0x000000170400720c */ /* 0x000fe20003f84070 */
[----:B------:R-:W-:Y:S01]  /*12b0*/  IMAD.HI.U32 R10, R8, R27, RZ ;  /* 0x0000001b080a7227 */ /* 0x000fe200078e00ff */
[----:B------:R-:W-:-:S03]  /*12c0*/  IABS R29, R16 ;  /* 0x00000010001d7213 */ /* 0x000fc60000000000 */
[----:B------:R-:W-:Y:S02]  /*12d0*/  @!P6 IMAD.IADD R21, R21, 0x1, -R4 ;  /* 0x000000011515e824 */ /* 0x000fe400078e0a04 */
[----:B------:R-:W-:Y:S02]  /*12e0*/  IMAD.MOV R10, RZ, RZ, -R10 ;  /* 0x000000ffff0a7224 */ /* 0x000fe400078e0a0a */
[----:B------:R-:W-:Y:S01]  /*12f0*/  @!P2 IMAD.IADD R25, R25, 0x1, -R4 ;  /* 0x000000011919a824 */ /* 0x000fe200078e0a04 */
[----:B------:R-:W-:Y:S01]  /*1300*/  ISETP.GT.U32.AND P6, PT, R4, R21, PT ;  /* 0x000000150400720c */ /* 0x000fe20003fc4070 */
[----:B------:R-:W-:-:S03]  /*1310*/  IMAD.HI.U32 R12, R8, R29, RZ ;  /* 0x0000001d080c7227 */ /* 0x000fc600078e00ff */
[C---:B------:R-:W-:Y:S01]  /*1320*/  ISETP.GT.U32.AND P2, PT, R4.reuse, R25, PT ;  /* 0x000000190400720c */ /* 0x040fe20003f44070 */
[C---:B------:R-:W-:Y:S02]  /*1330*/  IMAD R27, R4.reuse, R10, R27 ;  /* 0x0000000a041b7224 */ /* 0x040fe400078e021b */
[----:B------:R-:W-:Y:S02]  /*1340*/  IMAD.MOV R12, RZ, RZ, -R12 ;  /* 0x000000ffff0c7224 */ /* 0x000fe400078e0a0c */
[----:B------:R-:W-:Y:S01]  /*1350*/  @!P4 IMAD.IADD R23, R23, 0x1, -R4 ;  /* 0x000000011717c824 */ /* 0x000fe200078e0a04 */
[C---:B------:R-:W-:Y:S01]  /*1360*/  ISETP.GT.U32.AND P4, PT, R4.reuse, R27, PT ;  /* 0x0000001b0400720c */ /* 0x040fe20003f84070 */
[----:B------:R-:W-:Y:S02]  /*1370*/  IMAD R29, R4, R12, R29 ;  /* 0x0000000c041d7224 */ /* 0x000fe400078e021d */
[----:B------:R-:W-:-:S04]  /*1380*/  IMAD.HI.U32 R12, R8, R33, RZ ;  /* 0x00000021080c7227 */ /* 0x000fc800078e00ff */
[----:B------:R-:W-:Y:S02]  /*1390*/  IMAD.MOV R12, RZ, RZ, -R12 ;  /* 0x000000ffff0c7224 */ /* 0x000fe400078e0a0c */
[--C-:B------:R-:W-:Y:S01]  /*13a0*/  @!P6 IMAD.IADD R21, R21, 0x1, -R4.reuse ;  /* 0x000000011515e824 */ /* 0x100fe200078e0a04 */
[----:B------:R-:W-:Y:S01]  /*13b0*/  ISETP.GE.AND P6, PT, R14, RZ, PT ;  /* 0x000000ff0e00720c */ /* 0x000fe20003fc6270 */
[----:B------:R-:W-:Y:S01]  /*13c0*/  IMAD R33, R4, R12, R33 ;  /* 0x0000000c04217224 */ /* 0x000fe200078e0221 */
[----:B------:R-:W-:Y:S01]  /*13d0*/  LOP3.LUT R14, R6, 0x1c, RZ, 0xfc, !PT ;  /* 0x0000001c060e7812 */ /* 0x000fe200078efcff */
[--C-:B------:R-:W-:Y:S02]  /*13e0*/  @!P2 IMAD.IADD R25, R25, 0x1, -R4.reuse ;  /* 0x000000011919a824 */ /* 0x100fe400078e0a04 */
[----:B------:R-:W-:Y:S01]  /*13f0*/  @!P3 IMAD.MOV R21, RZ, RZ, -R21 ;  /* 0x000000ffff15b224 */ /* 0x000fe200078e0a15 */
[C---:B------:R-:W-:Y:S01]  /*1400*/  ISETP.GT.U32.AND P3, PT, R4.reuse, R29, PT ;  /* 0x0000001d0400720c */ /* 0x040fe20003f64070 */
[----:B------:R-:W-:Y:S01]  /*1410*/  @!P4 IMAD.IADD R27, R27, 0x1, -R4 ;  /* 0x000000011b1bc824 */ /* 0x000fe200078e0a04 */
[----:B------:R-:W-:Y:S01]  /*1420*/  IABS R35, R14 ;  /* 0x0000000e00237213 */ /* 0x000fe20000000000 */
[----:B------:R-:W-:Y:S01]  /*1430*/  @!P5 IMAD.MOV R25, RZ, RZ, -R25 ;  /* 0x000000ffff19d224 */ /* 0x000fe200078e0a19 */
[----:B------:R-:W-:Y:S01]  /*1440*/  ISETP.GT.U32.AND P5, PT, R4, R33, PT ;  /* 0x000000210400720c */ /* 0x000fe20003fa4070 */
[----:B------:R-:W-:Y:S01]  /*1450*/  IMAD.HI.U32 R10, R8, R31, RZ ;  /* 0x0000001f080a7227 */ /* 0x000fe200078e00ff */
[----:B------:R-:W-:-:S03]  /*1460*/  ISETP.GT.U32.AND P4, PT, R4, R27, PT ;  /* 0x0000001b0400720c */ /* 0x000fc60003f84070 */
[----:B------:R-:W-:Y:S02]  /*1470*/  IMAD.MOV R10, RZ, RZ, -R10 ;  /* 0x000000ffff0a7224 */ /* 0x000fe400078e0a0a */
[----:B------:R-:W-:Y:S01]  /*1480*/  @!P0 IMAD.MOV R23, RZ, RZ, -R23 ;  /* 0x000000ffff178224 */ /* 0x000fe200078e0a17 */
[----:B------:R-:W-:Y:S01]  /*1490*/  ISETP.GE.AND P0, PT, R16, RZ, PT ;  /* 0x000000ff1000720c */ /* 0x000fe20003f06270 */
[----:B------:R-:W-:Y:S01]  /*14a0*/  IMAD R31, R4, R10, R31 ;  /* 0x0000000a041f7224 */ /* 0x000fe200078e021f */
[----:B------:R-:W-:Y:S01]  /*14b0*/  LOP3.LUT R16, R6, 0x1e, RZ, 0xfc, !PT ;  /* 0x0000001e06107812 */ /* 0x000fe200078efcff */
[----:B------:R-:W-:-:S03]  /*14c0*/  IMAD.HI.U32 R10, R8, R35, RZ ;  /* 0x00000023080a7227 */ /* 0x000fc600078e00ff */
[----:B------:R-:W-:Y:S01]  /*14d0*/  IABS R37, R16 ;  /* 0x0000001000257213 */ /* 0x000fe20000000000 */
[----:B------:R-:W-:Y:S01]  /*14e0*/  @!P3 IMAD.IADD R29, R29, 0x1, -R4 ;  /* 0x000000011d1db824 */ /* 0x000fe200078e0a04 */
[C---:B------:R-:W-:Y:S01]  /*14f0*/  ISETP.GT.U32.AND P2, PT, R4.reuse, R31, PT ;  /* 0x0000001f0400720c */ /* 0x040fe20003f44070 */
[----:B------:R-:W-:Y:S02]  /*1500*/  IMAD.MOV R10, RZ, RZ, -R10 ;  /* 0x000000ffff0a7224 */ /* 0x000fe400078e0a0a */
[--C-:B------:R-:W-:Y:S01]  /*1510*/  @!P5 IMAD.IADD R33, R33, 0x1, -R4.reuse ;  /* 0x000000012121d824 */ /* 0x100fe200078e0a04 */
[----:B------:R-:W-:Y:S01]  /*1520*/  ISETP.GT.U32.AND P3, PT, R4, R29, PT ;  /* 0x0000001d0400720c */ /* 0x000fe20003f64070 */
[----:B------:R-:W-:Y:S01]  /*1530*/  @!P4 IMAD.IADD R27, R27, 0x1, -R4 ;  /* 0x000000011b1bc824 */ /* 0x000fe200078e0a04 */
[----:B------:R-:W-:Y:S01]  /*1540*/  ISETP.GE.AND P4, PT, R18, RZ, PT ;  /* 0x000000ff1200720c */ /* 0x000fe20003f86270 */
[C---:B------:R-:W-:Y:S01]  /*1550*/  IMAD R35, R4.reuse, R10, R35 ;  /* 0x0000000a04237224 */ /* 0x040fe200078e0223 */
[----:B------:R-:W-:Y:S01]  /*1560*/  ISETP.GT.U32.AND P5, PT, R4, R33, PT ;  /* 0x000000210400720c */ /* 0x000fe20003fa4070 */
[----:B------:R-:W-:Y:S01]  /*1570*/  IMAD.HI.U32 R10, R8, R37, RZ ;  /* 0x00000025080a7227 */ /* 0x000fe200078e00ff */
[----:B------:R-:W-:-:S03]  /*1580*/  LOP3.LUT R18, R6, 0x26, RZ, 0xfc, !PT ;  /* 0x0000002606127812 */ /* 0x000fc600078efcff */
[----:B------:R-:W-:Y:S01]  /*1590*/  @!P6 IMAD.MOV R27, RZ, RZ, -R27 ;  /* 0x000000ffff1be224 */ /* 0x000fe200078e0a1b */
[----:B------:R-:W-:Y:S01]  /*15a0*/  ISETP.GE.AND P6, PT, R20, RZ, PT ;  /* 0x000000ff1400720c */ /* 0x000fe20003fc6270 */
[----:B------:R-:W-:Y:S01]  /*15b0*/  IMAD.MOV R12, RZ, RZ, -R10 ;  /* 0x000000ffff0c7224 */ /* 0x000fe200078e0a0a */
[----:B------:R-:W-:Y:S01]  /*15c0*/  LOP3.LUT R20, R6, 0x28, RZ, 0xfc, !PT ;  /* 0x0000002806147812 */ /* 0x000fe200078efcff */
[----:B------:R-:W-:Y:S01]  /*15d0*/  IMAD.HI.U32 R10, R8, R39, RZ ;  /* 0x00000027080a7227 */ /* 0x000fe200078e00ff */
[----:B------:R-:W-:Y:S02]  /*15e0*/  IABS R45, R18 ;  /* 0x00000012002d7213 */ /* 0x000fe40000000000 */
[----:B------:R-:W-:Y:S01]  /*15f0*/  IABS R47, R20 ;  /* 0x00000014002f7213 */ /* 0x000fe20000000000 */
[----:B------:R-:W-:Y:S02]  /*1600*/  IMAD.MOV R10, RZ, RZ, -R10 ;  /* 0x000000ffff0a7224 */ /* 0x000fe400078e0a0a */
[--C-:B------:R-:W-:Y:S01]  /*1610*/  @!P3 IMAD.IADD R29, R29, 0x1, -R4.reuse ;  /* 0x000000011d1db824 */ /* 0x100fe200078e0a04 */
[----:B------:R-:W-:Y:S01]  /*1620*/  ISETP.GT.U32.AND P3, PT, R4, R35, PT ;  /* 0x000000230400720c */ /* 0x000fe20003f64070 */
[----:B------:R-:W-:-:S02]  /*1630*/  @!P5 IMAD.IADD R33, R33, 0x1, -R4 ;  /* 0x000000012121d824 */ /* 0x000fc400078e0a04 */
[----:B------:R-:W-:Y:S01]  /*1640*/  IMAD R39, R4, R10, R39 ;  /* 0x0000000a04277224 */ /* 0x000fe200078e0227 */
[----:B------:R-:W-:Y:S01]  /*1650*/  LOP3.LUT R10, R6, 0x22, RZ, 0xfc, !PT ;  /* 0x00000022060a7812 */ /* 0x000fe200078efcff */
[--C-:B------:R-:W-:Y:S02]  /*1660*/  @!P2 IMAD.IADD R31, R31, 0x1, -R4.reuse ;  /* 0x000000011f1fa824 */ /* 0x100fe400078e0a04 */
[----:B------:R-:W-:Y:S01]  /*1670*/  @!P6 IMAD.MOV R33, RZ, RZ, -R33 ;  /* 0x000000ffff21e224 */ /* 0x000fe200078e0a21 */
[C---:B------:R-:W-:Y:S01]  /*1680*/  ISETP.GT.U32.AND P6, PT, R4.reuse, R39, PT ;  /* 0x000000270400720c */ /* 0x040fe20003fc4070 */
[----:B------:R-:W-:Y:S01]  /*1690*/  @!P0 IMAD.MOV R29, RZ, RZ, -R29 ;  /* 0x000000ffff1d8224 */ /* 0x000fe200078e0a1d */
[C---:B------:R-:W-:Y:S01]  /*16a0*/  ISETP.GT.U32.AND P2, PT, R4.reuse, R31, PT ;  /* 0x0000001f0400720c */ /* 0x040fe20003f44070 */
[----:B------:R-:W-:Y:S01]  /*16b0*/  IMAD R37, R4, R12, R37 ;  /* 0x0000000c04257224 */ /* 0x000fe200078e0225 */
[----:B------:R-:W-:Y:S01]  /*16c0*/  ISETP.GE.AND P0, PT, R14, RZ, PT ;  /* 0x000000ff0e00720c */ /* 0x000fe20003f06270 */
[----:B------:R-:W-:Y:S01]  /*16d0*/  @!P3 IMAD.IADD R35, R35, 0x1, -R4 ;  /* 0x000000012323b824 */ /* 0x000fe200078e0a04 */
[----:B------:R-:W-:-:S02]  /*16e0*/  LOP3.LUT R14, R6, 0x24, RZ, 0xfc, !PT ;  /* 0x00000024060e7812 */ /* 0x000fc400078efcff */
[----:B------:R-:W-:Y:S02]  /*16f0*/  IABS R41, R10 ;  /* 0x0000000a00297213 */ /* 0x000fe40000000000 */
[C---:B------:R-:W-:Y:S02]  /*1700*/  ISETP.GT.U32.AND P3, PT, R4.reuse, R35, PT ;  /* 0x000000230400720c */ /* 0x040fe40003f64070 */
[----:B------:R-:W-:Y:S01]  /*1710*/  IABS R43, R14 ;  /* 0x0000000e002b7213 */ /* 0x000fe20000000000 */
[--C-:B------:R-:W-:Y:S01]  /*1720*/  @!P6 IMAD.IADD R39, R39, 0x1, -R4.reuse ;  /* 0x000000012727e824 */ /* 0x100fe200078e0a04 */
[----:B------:R-:W-:Y:S01]  /*1730*/  ISETP.GT.U32.AND P5, PT, R4, R37, PT ;  /* 0x000000250400720c */ /* 0x000fe20003fa4070 */
[----:B------:R-:W-:Y:S01]  /*1740*/  @!P2 IMAD.IADD R31, R31, 0x1, -R4 ;  /* 0x000000011f1fa824 */ /* 0x000fe200078e0a04 */
[----:B------:R-:W-:Y:S01]  /*1750*/  ISETP.GE.AND P2, PT, R16, RZ, PT ;  /* 0x000000ff1000720c */ /* 0x000fe20003f46270 */
[----:B------:R-:W-:Y:S01]  /*1760*/  IMAD.HI.U32 R12, R8, R43, RZ ;  /* 0x0000002b080c7227 */ /* 0x000fe200078e00ff */
[----:B------:R-:W-:-:S03]  /*1770*/  ISETP.GT.U32.AND P6, PT, R4, R39, PT ;  /* 0x000000270400720c */ /* 0x000fc60003fc4070 */
[----:B------:R-:W-:Y:S01]  /*1780*/  @!P4 IMAD.MOV R31, RZ, RZ, -R31 ;  /* 0x000000ffff1fc224 */ /* 0x000fe200078e0a1f */
[----:B------:R-:W-:Y:S01]  /*1790*/  ISETP.GE.AND P4, PT, R22, RZ, PT ;  /* 0x000000ff1600720c */ /* 0x000fe20003f86270 */
[----:B------:R-:W-:Y:S01]  /*17a0*/  @!P3 IMAD.IADD R35, R35, 0x1, -R4 ;  /* 0x000000012323b824 */ /* 0x000fe200078e0a04 */
[----:B------:R-:W-:Y:S01]  /*17b0*/  ISETP.GE.AND P3, PT, R10, RZ, PT ;  /* 0x000000ff0a00720c */ /* 0x000fe20003f66270 */
[----:B------:R-:W-:Y:S01]  /*17c0*/  IMAD.MOV R16, RZ, RZ, -R12 ;  /* 0x000000ffff107224 */ /* 0x000fe200078e0a0c */
[----:B------:R-:W-:Y:S01]  /*17d0*/  LOP3.LUT R22, R6, 0x2c, RZ, 0xfc, !PT ;  /* 0x0000002c06167812 */ /* 0x000fe200078efcff */
[----:B------:R-:W-:-:S03]  /*17e0*/  IMAD.HI.U32 R10, R8, R41, RZ ;  /* 0x00000029080a7227 */ /* 0x000fc600078e00ff */
[----:B------:R-:W-:Y:S01]  /*17f0*/  IABS R51, R22 ;  /* 0x0000001600337213 */ /* 0x000fe20000000000 */
[----:B------:R-:W-:Y:S01]  /*1800*/  @!P0 IMAD.MOV R35, RZ, RZ, -R35 ;  /* 0x000000ffff238224 */ /* 0x000fe200078e0a23 */
[----:B------:R-:W-:Y:S01]  /*1810*/  ISETP.GE.AND P0, PT, R14, RZ, PT ;  /* 0x000000ff0e00720c */ /* 0x000fe20003f06270 */
[C---:B------:R-:W-:Y:S02]  /*1820*/  IMAD R43, R4.reuse, R16, R43 ;  /* 0x00000010042b7224 */ /* 0x040fe400078e022b */
[----:B------:R-:W-:Y:S02]  /*1830*/  @!P6 IMAD.IADD R39, R39, 0x1, -R4 ;  /* 0x000000012727e824 */ /* 0x000fe400078e0a04 */
[----:B------:R-:W-:Y:S02]  /*1840*/  IMAD.MOV R14, RZ, RZ, -R10 ;  /* 0x000000ffff0e7224 */ /* 0x000fe400078e0a0a */
[----:B------:R-:W-:Y:S01]  /*1850*/  @!P4 IMAD.MOV R39, RZ, RZ, -R39 ;  /* 0x000000ffff27c224 */ /* 0x000fe200078e0a27 */
[C---:B------:R-:W-:Y:S01]  /*1860*/  ISETP.GT.U32.AND P4, PT, R4.reuse, R43, PT ;  /* 0x0000002b0400720c */ /* 0x040fe20003f84070 */
[----:B------:R-:W-:-:S02]  /*1870*/  IMAD R41, R4, R14, R41 ;  /* 0x0000000e04297224 */ /* 0x000fc400078e0229 */
[----:B------:R-:W-:-:S03]  /*1880*/  IMAD.HI.U32 R12, R8, R47, RZ ;  /* 0x0000002f080c7227 */ /* 0x000fc600078e00ff */
[----:B------:R-:W-:Y:S01]  /*1890*/  ISETP.GT.U32.AND P6, PT, R4, R41, PT ;  /* 0x000000290400720c */ /* 0x000fe20003fc4070 */
[----:B------:R-:W-:Y:S02]  /*18a0*/  @!P5 IMAD.IADD R37, R37, 0x1, -R4 ;  /* 0x000000012525d824 */ /* 0x000fe400078e0a04 */
[----:B------:R-:W-:Y:S02]  /*18b0*/  IMAD.MOV R12, RZ, RZ, -R12 ;  /* 0x000000ffff0c7224 */ /* 0x000fe400078e0a0c */
[----:B------:R-:W-:Y:S01]  /*18c0*/  IMAD.HI.U32 R10, R8, R45, RZ ;  /* 0x0000002d080a7227 */ /* 0x000fe200078e00ff */
[----:B------:R-:W-:-:S03]  /*18d0*/  ISETP.GT.U32.AND P5, PT, R4, R37, PT ;  /* 0x000000250400720c */ /* 0x000fc60003fa4070 */
[--C-:B------:R-:W-:Y:S02]  /*18e0*/  @!P4 IMAD.IADD R43, R43, 0x1, -R4.reuse ;  /* 0x000000012b2bc824 */ /* 0x100fe400078e0a04 */
[C---:B------:R-:W-:Y:S02]  /*18f0*/  IMAD R47, R4.reuse, R12, R47 ;  /* 0x0000000c042f7224 */ /* 0x040fe400078e022f */
[----:B------:R-:W-:Y:S01]  /*1900*/  @!P6 IMAD.IADD R41, R41, 0x1, -R4 ;  /* 0x000000012929e824 */ /* 0x000fe200078e0a04 */
[----:B------:R-:W-:Y:S01]  /*1910*/  ISETP.GT.U32.AND P4, PT, R4, R43, PT ;  /* 0x0000002b0400720c */ /* 0x000fe20003f84070 */
[----:B------:R-:W-:Y:S02]  /*1920*/  IMAD.MOV R10, RZ, RZ, -R10 ;  /* 0x000000ffff0a7224 */ /* 0x000fe400078e0a0a */
[----:B------:R-:W-:Y:S01]  /*1930*/  IMAD.HI.U32 R12, R8, R51, RZ ;  /* 0x00000033080c7227 */ /* 0x000fe200078e00ff */
[----:B------:R-:W-:-:S03]  /*1940*/  ISETP.GT.U32.AND P6, PT, R4, R41, PT ;  /* 0x000000290400720c */ /* 0x000fc60003fc4070 */
[----:B------:R-:W-:Y:S02]  /*1950*/  IMAD R45, R4, R10, R45 ;  /* 0x0000000a042d7224 */ /* 0x000fe400078e022d */
[----:B------:R-:W-:Y:S01]  /*1960*/  @!P5 IMAD.IADD R37, R37, 0x1, -R4 ;  /* 0x000000012525d824 */ /* 0x000fe200078e0a04 */
[----:B------:R-:W-:Y:S01]  /*1970*/  ISETP.GE.AND P5, PT, R18, RZ, PT ;  /* 0x000000ff1200720c */ /* 0x000fe20003fa6270 */
[----:B------:R-:W-:Y:S02]  /*1980*/  IMAD.MOV R12, RZ, RZ, -R12 ;  /* 0x000000ffff0c7224 */ /* 0x000fe400078e0a0c */
[--C-:B------:R-:W-:Y:S01]  /*1990*/  @!P4 IMAD.IADD R43, R43, 0x1, -R4.reuse ;  /* 0x000000012b2bc824 */ /* 0x100fe200078e0a04 */
[----:B------:R-:W-:Y:S01]  /*19a0*/  ISETP.GT.U32.AND P4, PT, R4, R47, PT ;  /* 0x0000002f0400720c */ /* 0x000fe20003f84070 */
[----:B------:R-:W-:Y:S01]  /*19b0*/  @!P2 IMAD.MOV R37, RZ, RZ, -R37 ;  /* 0x000000ffff25a224 */ /* 0x000fe200078e0a25 */
[----:B------:R-:W-:Y:S01]  /*19c0*/  ISETP.GE.AND P2, PT, R20, RZ, PT ;  /* 0x000000ff1400720c */ /* 0x000fe20003f46270 */
[----:B------:R-:W-:Y:S01]  /*19d0*/  @!P6 IMAD.IADD R41, R41, 0x1, -R4 ;  /* 0x000000012929e824 */ /* 0x000fe200078e0a04 */
[C---:B------:R-:W-:Y:S01]  /*19e0*/  ISETP.GT.U32.AND P6, PT, R4.reuse, R45, PT ;  /* 0x0000002d0400720c */ /* 0x040fe20003fc4070 */
[----:B------:R-:W-:Y:S01]  /*19f0*/  IMAD R51, R4, R12, R51 ;  /* 0x0000000c04337224 */ /* 0x000fe200078e0233 */
[----:B------:R-:W-:Y:S01]  /*1a00*/  LOP3.LUT R20, R6, 0x2a, RZ, 0xfc, !PT ;  /* 0x0000002a06147812 */ /* 0x000fe200078efcff */
[----:B------:R-:W-:-:S03]  /*1a10*/  IMAD.HI.U32 R16, R8, R55, RZ ;  /* 0x0000003708107227 */ /* 0x000fc600078e00ff */
[----:B------:R-:W-:Y:S01]  /*1a20*/  IABS R49, R20 ;  /* 0x0000001400317213 */ /* 0x000fe20000000000 */
[----:B------:R-:W-:Y:S02]  /*1a30*/  IMAD.MOV R16, RZ, RZ, -R16 ;  /* 0x000000ffff107224 */ /* 0x000fe400078e0a10 */
[----:B------:R-:W-:Y:S02]  /*1a40*/  @!P4 IMAD.IADD R47, R47, 0x1, -R4 ;  /* 0x000000012f2fc824 */ /* 0x000fe400078e0a04 */
[----:B------:R-:W-:-:S03]  /*1a50*/  IMAD.HI.U32 R10, R8, R49, RZ ;  /* 0x00000031080a7227 */ /* 0x000fc600078e00ff */
[----:B------:R-:W-:Y:S01]  /*1a60*/  ISETP.GT.U32.AND P4, PT, R4, R47, PT ;  /* 0x0000002f0400720c */ /* 0x000fe20003f84070 */
[----:B------:R-:W-:Y:S02]  /*1a70*/  @!P6 IMAD.IADD R45, R45, 0x1, -R4 ;  /* 0x000000012d2de824 */ /* 0x000fe400078e0a04 */
[----:B------:R-:W-:Y:S02]  /*1a80*/  IMAD.MOV R10, RZ, RZ, -R10 ;  /* 0x000000ffff0a7224 */ /* 0x000fe400078e0a0a */
[----:B------:R-:W-:Y:S01]  /*1a90*/  IMAD.HI.U32 R14, R8, R53, RZ ;  /* 0x00000035080e7227 */ /* 0x000fe200078e00ff */
[----:B------:R-:W-:-:S03]  /*1aa0*/  ISETP.GT.U32.AND P6, PT, R4, R45, PT ;  /* 0x0000002d0400720c */ /* 0x000fc60003fc4070 */
[C---:B------:R-:W-:Y:S02]  /*1ab0*/  IMAD R49, R4.reuse, R10, R49 ;  /* 0x0000000a04317224 */ /* 0x040fe400078e0231 */
[----:B------:R-:W-:Y:S01]  /*1ac0*/  IMAD R55, R4, R16, R55 ;  /* 0x0000001004377224 */ /* 0x000fe200078e0237 */
[----:B------:R-:W-:Y:S01]  /*1ad0*/  LOP3.LUT R16, R6, 0x3c, RZ, 0xfc, !PT ;  /* 0x0000003c06107812 */ /* 0x000fe200078efcff */
[----:B------:R-:W-:Y:S01]  /*1ae0*/  @!P4 IMAD.IADD R47, R47, 0x1, -R4 ;  /* 0x000000012f2fc824 */ /* 0x000fe200078e0a04 */
[----:B------:R-:W-:Y:S01]  /*1af0*/  ISETP.GT.U32.AND P4, PT, R4, R51, PT ;  /* 0x000000330400720c */ /* 0x000fe20003f84070 */
[----:B------:R-:W-:Y:S01]  /*1b00*/  IMAD.MOV R14, RZ, RZ, -R14 ;  /* 0x000000ffff0e7224 */ /* 0x000fe200078e0a0e */
[----:B------:R-:W-:Y:S01]  /*1b10*/  IABS R69, R16 ;  /* 0x0000001000457213 */ /* 0x000fe20000000000 */
[----:B------:R-:W-:-:S04]  /*1b20*/  IMAD.HI.U32 R18, R8, R59, RZ ;  /* 0x0000003b08127227 */ /* 0x000fc800078e00ff */
[----:B------:R-:W-:Y:S01]  /*1b30*/  @!P6 IMAD.IADD R45, R45, 0x1, -R4 ;  /* 0x000000012d2de824 */ /* 0x000fe200078e0a04 */
[C---:B------:R-:W-:Y:S01]  /*1b40*/  ISETP.GT.U32.AND P6, PT, R4.reuse, R49, PT ;  /* 0x000000310400720c */ /* 0x040fe20003fc4070 */
[C---:B------:R-:W-:Y:S02]  /*1b50*/  IMAD R53, R4.reuse, R14, R53 ;  /* 0x0000000e04357224 */ /* 0x040fe400078e0235 */
[----:B------:R-:W-:Y:S02]  /*1b60*/  IMAD.MOV R18, RZ, RZ, -R18 ;  /* 0x000000ffff127224 */ /* 0x000fe400078e0a12 */
[----:B------:R-:W-:Y:S01]  /*1b70*/  @!P4 IMAD.IADD R51, R51, 0x1, -R4 ;  /* 0x000000013333c824 */ /* 0x000fe200078e0a04 */
[C---:B------:R-:W-:Y:S01]  /*1b80*/  ISETP.GT.U32.AND P4, PT, R4.reuse, R55, PT ;  /* 0x000000370400720c */ /* 0x040fe20003f84070 */
[----:B------:R-:W-:Y:S01]  /*1b90*/  IMAD R59, R4, R18, R59 ;  /* 0x00000012043b7224 */ /* 0x000fe200078e023b */
[----:B------:R-:W-:Y:S01]  /*1ba0*/  LOP3.LUT R18, R6, 0x34, RZ, 0xfc, !PT ;  /* 0x0000003406127812 */ /* 0x000fe200078efcff */
[----:B------:R-:W-:-:S02]  /*1bb0*/  @!P3 IMAD.MOV R41, RZ, RZ, -R41 ;  /* 0x000000ffff29b224 */ /* 0x000fc400078e0a29 */
[----:B------:R-:W-:Y:S01]  /*1bc0*/  IMAD.HI.U32 R10, R8, R63, RZ ;  /* 0x0000003f080a7227 */ /* 0x000fe200078e00ff */
[----:B------:R-:W-:-:S03]  /*1bd0*/  IABS R61, R18 ;  /* 0x00000012003d7213 */ /* 0x000fc60000000000 */
[----:B------:R-:W-:Y:S01]  /*1be0*/  @!P6 IMAD.IADD R49, R49, 0x1, -R4 ;  /* 0x000000013131e824 */ /* 0x000fe200078e0a04 */
[----:B------:R-:W-:Y:S01]  /*1bf0*/  ISETP.GT.U32.AND P6, PT, R4, R53, PT ;  /* 0x000000350400720c */ /* 0x000fe20003fc4070 */
[----:B------:R-:W-:-:S03]  /*1c00*/  IMAD.HI.U32 R6, R8, R61, RZ ;  /* 0x0000003d08067227 */ /* 0x000fc600078e00ff */
[C---:B------:R-:W-:Y:S01]  /*1c10*/  ISETP.GT.U32.AND P3, PT, R4.reuse, R49, PT ;  /* 0x000000310400720c */ /* 0x040fe20003f64070 */
[----:B------:R-:W-:Y:S01]  /*1c20*/  @!P4 IMAD.IADD R55, R55, 0x1, -R4 ;  /* 0x000000013737c824 */ /* 0x000fe200078e0a04 */
[----:B------:R-:W-:Y:S01]  /*1c30*/  ISETP.GT.U32.AND P4, PT, R4, R51, PT ;  /* 0x000000330400720c */ /* 0x000fe20003f84070 */
[----:B------:R-:W-:-:S04]  /*1c40*/  IMAD.HI.U32 R12, R8, R65, RZ ;  /* 0x00000041080c7227 */ /* 0x000fc800078e00ff */
[----:B------:R-:W-:Y:S02]  /*1c50*/  IMAD.MOV R6, RZ, RZ, -R6 ;  /* 0x000000ffff067224 */ /* 0x000fe400078e0a06 */
[----:B------:R-:W-:Y:S01]  /*1c60*/  @!P6 IMAD.IADD R53, R53, 0x1, -R4 ;  /* 0x000000013535e824 */ /* 0x000fe200078e0a04 */
[C---:B------:R-:W-:Y:S01]  /*1c70*/  ISETP.GT.U32.AND P6, PT, R4.reuse, R59, PT ;  /* 0x0000003b0400720c */ /* 0x040fe20003fc4070 */
[----:B------:R-:W-:Y:S02]  /*1c80*/  IMAD.MOV R10, RZ, RZ, -R10 ;  /* 0x000000ffff0a7224 */ /* 0x000fe400078e0a0a */
[----:B------:R-:W-:Y:S02]  /*1c90*/  IMAD.MOV R12, RZ, RZ, -R12 ;  /* 0x000000ffff0c7224 */ /* 0x000fe400078e0a0c */
[C---:B------:R-:W-:Y:S02]  /*1ca0*/  IMAD R61, R4.reuse, R6, R61 ;  /* 0x00000006043d7224 */ /* 0x040fe400078e023d */
[C---:B------:R-:W-:Y:S01]  /*1cb0*/  IMAD R63, R4.reuse, R10, R63 ;  /* 0x0000000a043f7224 */ /* 0x040fe200078e023f */
[----:B------:R-:W2:Y:S01]  /*1cc0*/  LDS R6, [UR9] ;  /* 0x00000009ff067984 */ /* 0x000ea20008000800 */
[----:B------:R-:W-:-:S02]  /*1cd0*/  IMAD R65, R4, R12, R65 ;  /* 0x0000000c04417224 */ /* 0x000fc400078e0241 */
[----:B------:R-:W-:Y:S01]  /*1ce0*/  @!P0 IMAD.MOV R43, RZ, RZ, -R43 ;  /* 0x000000ffff2b8224 */ /* 0x000fe200078e0a2b */
[----:B------:R-:W-:Y:S01]  /*1cf0*/  ISETP.GT.U32.AND P0, PT, R4, R53, PT ;  /* 0x000000350400720c */ /* 0x000fe20003f04070 */
[----:B------:R-:W-:-:S04]  /*1d00*/  IMAD.HI.U32 R14, R8, R67, RZ ;  /* 0x00000043080e7227 */ /* 0x000fc800078e00ff */
[----:B------:R-:W-:Y:S01]  /*1d10*/  @!P5 IMAD.MOV R45, RZ, RZ, -R45 ;  /* 0x000000ffff2dd224 */ /* 0x000fe200078e0a2d */
[C---:B------:R-:W-:Y:S01]  /*1d20*/  ISETP.GT.U32.AND P5, PT, R4.reuse, R55, PT ;  /* 0x000000370400720c */ /* 0x040fe20003fa4070 */
[----:B------:R-:W-:Y:S01]  /*1d30*/  @!P2 IMAD.MOV R47, RZ, RZ, -R47 ;  /* 0x000000ffff2fa224 */ /* 0x000fe200078e0a2f */
[C---:B------:R-:W-:Y:S01]  /*1d40*/  ISETP.GT.U32.AND P2, PT, R4.reuse, R61, PT ;  /* 0x0000003d0400720c */ /* 0x040fe20003f44070 */
[--C-:B------:R-:W-:Y:S01]  /*1d50*/  @!P3 IMAD.IADD R49, R49, 0x1, -R4.reuse ;  /* 0x000000013131b824 */ /* 0x100fe200078e0a04 */
[C---:B------:R-:W-:Y:S01]  /*1d60*/  ISETP.GT.U32.AND P3, PT, R4.reuse, R63, PT ;  /* 0x0000003f0400720c */ /* 0x040fe20003f64070 */
[----:B------:R-:W-:Y:S01]  /*1d70*/  @!P4 IMAD.IADD R51, R51, 0x1, -R4 ;  /* 0x000000013333c824 */ /* 0x000fe200078e0a04 */
[----:B------:R-:W-:Y:S01]  /*1d80*/  ISETP.GT.U32.AND P4, PT, R4, R65, PT ;  /* 0x000000410400720c */ /* 0x000fe20003f84070 */
[----:B------:R-:W-:-:S04]  /*1d90*/  IMAD.HI.U32 R8, R8, R69, RZ ;  /* 0x0000004508087227 */ /* 0x000fc800078e00ff */
[----:B------:R-:W-:Y:S02]  /*1da0*/  IMAD.MOV R14, RZ, RZ, -R14 ;  /* 0x000000ffff0e7224 */ /* 0x000fe400078e0a0e */
[----:B------:R-:W-:Y:S02]  /*1db0*/  @!P6 IMAD.IADD R59, R59, 0x1, -R4 ;  /* 0x000000013b3be824 */ /* 0x000fe400078e0a04 */
[----:B------:R-:W-:Y:S02]  /*1dc0*/  IMAD.MOV R8, RZ, RZ, -R8 ;  /* 0x000000ffff087224 */ /* 0x000fe400078e0a08 */
[C---:B------:R-:W-:Y:S01]  /*1dd0*/  IMAD R67, R4.reuse, R14, R67 ;  /* 0x0000000e04437224 */ /* 0x040fe200078e0243 */
[C---:B------:R-:W-:Y:S01]  /*1de0*/  ISETP.GT.U32.AND P6, PT, R4.reuse, R59, PT ;  /* 0x0000003b0400720c */ /* 0x040fe20003fc4070 */
[C---:B------:R-:W-:Y:S01]  /*1df0*/  IMAD R69, R4.reuse, R8, R69 ;  /* 0x0000000804457224 */ /* 0x040fe200078e0245 */
[----:B------:R-:W-:Y:S01]  /*1e00*/  SHF.R.U32.HI R8, RZ, 0x5, R0 ;  /* 0x00000005ff087819 */ /* 0x000fe20000011600 */
[--C-:B------:R-:W-:Y:S01]  /*1e10*/  @!P0 IMAD.IADD R53, R53, 0x1, -R4.reuse ;  /* 0x0000000135358824 */ /* 0x100fe200078e0a04 */
[C---:B------:R-:W-:Y:S01]  /*1e20*/  ISETP.GT.U32.AND P0, PT, R4.reuse, R67, PT ;  /* 0x000000430400720c */ /* 0x040fe20003f04070 */
[--C-:B------:R-:W-:Y:S01]  /*1e30*/  @!P5 IMAD.IADD R55, R55, 0x1, -R4.reuse ;  /* 0x000000013737d824 */ /* 0x100fe200078e0a04 */
[----:B------:R-:W-:Y:S01]  /*1e40*/  ISETP.GT.U32.AND P5, PT, R4, R69, PT ;  /* 0x000000450400720c */ /* 0x000fe20003fa4070 */
[--C-:B------:R-:W-:Y:S01]  /*1e50*/  @!P2 IMAD.IADD R61, R61, 0x1, -R4.reuse ;  /* 0x000000013d3da824 */ /* 0x100fe200078e0a04 */
[----:B------:R-:W-:Y:S01]  /*1e60*/  ISETP.GE.AND P2, PT, R22, RZ, PT ;  /* 0x000000ff1600720c */ /* 0x000fe20003f46270 */
[--C-:B------:R-:W-:Y:S01]  /*1e70*/  @!P3 IMAD.IADD R63, R63, 0x1, -R4.reuse ;  /* 0x000000013f3fb824 */ /* 0x100fe200078e0a04 */
[----:B------:R-:W-:Y:S01]  /*1e80*/  ISETP.GE.AND P3, PT, R24, RZ, PT ;  /* 0x000000ff1800720c */ /* 0x000fe20003f66270 */
[--C-:B------:R-:W-:Y:S01]  /*1e90*/  @!P4 IMAD.IADD R65, R65, 0x1, -R4.reuse ;  /* 0x000000014141c824 */ /* 0x100fe200078e0a04 */
[----:B------:R-:W-:Y:S01]  /*1ea0*/  ISETP.GE.AND P4, PT, R26, RZ, PT ;  /* 0x000000ff1a00720c */ /* 0x000fe20003f86270 */
[----:B------:R-:W-:Y:S01]  /*1eb0*/  @!P6 IMAD.IADD R59, R59, 0x1, -R4 ;  /* 0x000000013b3be824 */ /* 0x000fe200078e0a04 */
[----:B------:R-:W-:-:S02]  /*1ec0*/  ISETP.GE.AND P6, PT, R20, RZ, PT ;  /* 0x000000ff1400720c */ /* 0x000fc40003fc6270 */
[----:B------:R-:W-:Y:S01]  /*1ed0*/  R2UR UR16, R8 ;  /* 0x00000000081072ca */ /* 0x000fe200000e0000 */
[--C-:B------:R-:W-:Y:S01]  /*1ee0*/  @!P0 IMAD.IADD R67, R67, 0x1, -R4.reuse ;  /* 0x0000000143438824 */ /* 0x100fe200078e0a04 */
[----:B------:R-:W-:Y:S01]  /*1ef0*/  ISETP.GE.AND P0, PT, R28, RZ, PT ;  /* 0x000000ff1c00720c */ /* 0x000fe20003f06270 */
[----:B------:R-:W-:Y:S01]  /*1f00*/  @!P5 IMAD.IADD R69, R69, 0x1, -R4 ;  /* 0x000000014545d824 */ /* 0x000fe200078e0a04 */
[C---:B------:R-:W-:Y:S01]  /*1f10*/  ISETP.GT.U32.AND P5, PT, R4.reuse, R61, PT ;  /* 0x0000003d0400720c */ /* 0x040fe20003fa4070 */
[----:B------:R-:W-:Y:S01]  /*1f20*/  @!P2 IMAD.MOV R51, RZ, RZ, -R51 ;  /* 0x000000ffff33a224 */ /* 0x000fe200078e0a33 */
[C---:B------:R-:W-:Y:S01]  /*1f30*/  ISETP.GT.U32.AND P2, PT, R4.reuse, R63, PT ;  /* 0x0000003f0400720c */ /* 0x040fe20003f44070 */
[----:B------:R-:W-:Y:S01]  /*1f40*/  @!P3 IMAD.MOV R53, RZ, RZ, -R53 ;  /* 0x000000ffff35b224 */ /* 0x000fe200078e0a35 */
[C---:B------:R-:W-:Y:S01]  /*1f50*/  ISETP.GT.U32.AND P3, PT, R4.reuse, R65, PT ;  /* 0x000000410400720c */ /* 0x040fe20003f64070 */
[----:B------:R-:W-:Y:S01]  /*1f60*/  @!P4 IMAD.MOV R55, RZ, RZ, -R55 ;  /* 0x000000ffff37c224 */ /* 0x000fe200078e0a37 */
[C---:B------:R-:W-:Y:S01]  /*1f70*/  ISETP.GT.U32.AND P4, PT, R4.reuse, R67, PT ;  /* 0x000000430400720c */ /* 0x040fe20003f84070 */
[----:B------:R-:W-:Y:S01]  /*1f80*/  @!P6 IMAD.MOV R49, RZ, RZ, -R49 ;  /* 0x000000ffff31e224 */ /* 0x000fe200078e0a31 */
[----:B------:R-:W-:Y:S01]  /*1f90*/  ISETP.GT.U32.AND P6, PT, R4, R69, PT ;  /* 0x000000450400720c */ /* 0x000fe20003fc4070 */
[----:B------:R-:W-:Y:S01]  /*1fa0*/  USHF.L.U32 UR4, UR16, 0x15, URZ ;  /* 0x0000001510047899 */ /* 0x000fe200080006ff */
[----:B------:R-:W-:Y:S01]  /*1fb0*/  SHF.R.U32.HI R20, RZ, 0x6, R0 ;  /* 0x00000006ff147819 */ /* 0x000fe20000011600 */
[----:B------:R-:W-:Y:S01]  /*1fc0*/  @!P0 IMAD.MOV R59, RZ, RZ, -R59 ;  /* 0x000000ffff3b8224 */ /* 0x000fe200078e0a3b */
[----:B------:R-:W-:Y:S01]  /*1fd0*/  ISETP.GE.AND P0, PT, R18, RZ, PT ;  /* 0x000000ff1200720c */ /* 0x000fe20003f06270 */
[--C-:B------:R-:W-:Y:S01]  /*1fe0*/  @!P5 IMAD.IADD R61, R61, 0x1, -R4.reuse ;  /* 0x000000013d3dd824 */ /* 0x100fe200078e0a04 */
[----:B------:R-:W-:Y:S01]  /*1ff0*/  ISETP.GE.AND P5, PT, R30, RZ, PT ;  /* 0x000000ff1e00720c */ /* 0x000fe20003fa6270 */
[--C-:B------:R-:W-:Y:S01]  /*2000*/  @!P2 IMAD.IADD R63, R63, 0x1, -R4.reuse ;  /* 0x000000013f3fa824 */ /* 0x100fe200078e0a04 */
[----:B------:R-:W-:Y:S01]  /*2010*/  ISETP.GE.AND P2, PT, R32, RZ, PT ;  /* 0x000000ff2000720c */ /* 0x000fe20003f46270 */
[--C-:B------:R-:W-:Y:S01]  /*2020*/  @!P3 IMAD.IADD R65, R65, 0x1, -R4.reuse ;  /* 0x000000014141b824 */ /* 0x100fe200078e0a04 */
[----:B------:R-:W-:Y:S01]  /*2030*/  ISETP.GE.AND P3, PT, R34, RZ, PT ;  /* 0x000000ff2200720c */ /* 0x000fe20003f66270 */
[--C-:B------:R-:W-:Y:S01]  /*2040*/  @!P4 IMAD.IADD R67, R67, 0x1, -R4.reuse ;  /* 0x000000014343c824 */ /* 0x100fe200078e0a04 */
[----:B------:R-:W-:Y:S01]  /*2050*/  ISETP.GE.AND P4, PT, R16, RZ, PT ;  /* 0x000000ff1000720c */ /* 0x000fe20003f86270 */
[----:B------:R-:W-:Y:S01]  /*2060*/  @!P6 IMAD.IADD R69, R69, 0x1, -R4 ;  /* 0x000000014545e824 */ /* 0x000fe200078e0a04 */
[----:B------:R-:W-:Y:S01]  /*2070*/  ISETP.GE.AND P6, PT, R2, RZ, PT ;  /* 0x000000ff0200720c */ /* 0x000fe20003fc6270 */
[----:B------:R-:W-:Y:S01]  /*2080*/  USHF.L.U32 UR5, UR16, 0x3, URZ ;  /* 0x0000000310057899 */ /* 0x000fe200080006ff */
[----:B------:R-:W-:Y:S01]  /*2090*/  LOP3.LUT R4, RZ, R57, RZ, 0x33, !PT ;  /* 0x00000039ff047212 */ /* 0x000fe200078e33ff */
[----:B------:R-:W-:Y:S01]  /*20a0*/  @!P0 IMAD.MOV R61, RZ, RZ, -R61 ;  /* 0x000000ffff3d8224 */ /* 0x000fe200078e0a3d */
[----:B------:R-:W-:Y:S01]  /*20b0*/  ISETP.NE.AND P0, PT, R56, RZ, PT ;  /* 0x000000ff3800720c */ /* 0x000fe20003f05270 */
[----:B------:R-:W-:Y:S01]  /*20c0*/  @!P5 IMAD.MOV R63, RZ, RZ, -R63 ;  /* 0x000000ffff3fd224 */ /* 0x000fe200078e0a3f */
[----:B------:R-:W-:Y:S01]  /*20d0*/  ISETP.NE.AND P5, PT, R57, RZ, PT ;  /* 0x000000ff3900720c */ /* 0x000fe20003fa5270 */
[----:B------:R-:W-:Y:S01]  /*20e0*/  @!P2 IMAD.MOV R65, RZ, RZ, -R65 ;  /* 0x000000ffff41a224 */ /* 0x000fe200078e0a41 */
[----:B------:R-:W-:Y:S01]  /*20f0*/  SGXT.U32 R20, R20, 0x2 ;  /* 0x000000021414781a */ /* 0x000fe20000000000 */
[----:B------:R-:W-:Y:S01]  /*2100*/  @!P3 IMAD.MOV R67, RZ, RZ, -R67 ;  /* 0x000000ffff43b224 */ /* 0x000fe200078e0a43 */
[C---:B------:R-:W-:Y:S01]  /*2110*/  SEL R97, R4.reuse, R7, !P5 ;  /* 0x0000000704617207 */ /* 0x040fe20006800000 */
[----:B------:R-:W-:Y:S01]  /*2120*/  @!P4 IMAD.MOV R69, RZ, RZ, -R69 ;  /* 0x000000ffff45c224 */ /* 0x000fe200078e0a45 */
[C---:B------:R-:W-:Y:S01]  /*2130*/  SEL R99, R4.reuse, R9, !P5 ;  /* 0x0000000904637207 */ /* 0x040fe20006800000 */
[----:B------:R-:W-:Y:S01]  /*2140*/  IMAD.MOV.U32 R8, RZ, RZ, R5 ;  /* 0x000000ffff087224 */ /* 0x000fe200078e0005 */
[----:B------:R-:W-:Y:S01]  /*2150*/  SEL R101, R4, R11, !P5 ;  /* 0x0000000b04657207 */ /* 0x000fe20006800000 */
[----:B-1----:R-:W-:Y:S01]  /*2160*/  IMAD R9, R20, R128, RZ ;  /* 0x0000008014097224 */ /* 0x002fe200078e02ff */
[C---:B------:R-:W-:Y:S01]  /*2170*/  SEL R103, R4.reuse, R13, !P5 ;  /* 0x0000000d04677207 */ /* 0x040fe20006800000 */
[----:B------:R-:W-:Y:S01]  /*2180*/  ULOP3.LUT UR4, UR4, 0x600000, URZ, 0xc0, !UPT ;  /* 0x0060000004047892 */ /* 0x000fe2000f8ec0ff */
[C---:B------:R-:W-:Y:S01]  /*2190*/  SEL R105, R4.reuse, R15, !P5 ;  /* 0x0000000f04697207 */ /* 0x040fe20006800000 */
[----:B------:R-:W-:Y:S01]  /*21a0*/  ULOP3.LUT UR5, UR5, 0x20, URZ, 0xc0, !UPT ;  /* 0x0000002005057892 */ /* 0x000fe2000f8ec0ff */
[C---:B------:R-:W-:Y:S01]  /*21b0*/  SEL R107, R4.reuse, R17, !P5 ;  /* 0x00000011046b7207 */ /* 0x040fe20006800000 */
[----:B------:R-:W-:Y:S01]  /*21c0*/  @!P6 IMAD.MOV R8, RZ, RZ, -R8 ;  /* 0x000000ffff08e224 */ /* 0x000fe200078e0a08 */
[----:B------:R-:W-:Y:S01]  /*21d0*/  SEL R109, R4, R19, !P5 ;  /* 0x00000013046d7207 */ /* 0x000fe20006800000 */
[----:B------:R-:W-:Y:S01]  /*21e0*/  IMAD R73, R128, 0x4, R9 ;  /* 0x0000000480497824 */ /* 0x000fe200078e0209 */
[----:B------:R-:W-:-:S02]  /*21f0*/  SEL R111, R4, R21, !P5 ;  /* 0x00000015046f7207 */ /* 0x000fc40006800000 */
[C---:B------:R-:W-:Y:S02]  /*2200*/  SEL R113, R4.reuse, R23, !P5 ;  /* 0x0000001704717207 */ /* 0x040fe40006800000 */
[C---:B------:R-:W-:Y:S02]  /*2210*/  SEL R115, R4.reuse, R25, !P5 ;  /* 0x0000001904737207 */ /* 0x040fe40006800000 */
[C---:B------:R-:W-:Y:S02]  /*2220*/  SEL R117, R4.reuse, R27, !P5 ;  /* 0x0000001b04757207 */ /* 0x040fe40006800000 */
[C---:B------:R-:W-:Y:S02]  /*2230*/  SEL R119, R4.reuse, R29, !P5 ;  /* 0x0000001d04777207 */ /* 0x040fe40006800000 */
[C---:B------:R-:W-:Y:S02]  /*2240*/  SEL R121, R4.reuse, R31, !P5 ;  /* 0x0000001f04797207 */ /* 0x040fe40006800000 */
        /* <DEDUP_REMOVED lines=18> */
[----:B------:R-:W-:Y:S01]  /*2370*/  SEL R96, R4, R71, !P5 ;  /* 0x0000004704607207 */ /* 0x000fe20006800000 */
[----:B0-----:R-:W-:Y:S01]  /*2380*/  VIADD R4, R172, 0x7f ;  /* 0x0000007fac047836 */ /* 0x001fe20000000000 */
[----:B--2---:R-:W-:-:S02]  /*2390*/  R2UR UR8, R6 ;  /* 0x00000000060872ca */ /* 0x004fc400000e0000 */
[----:B------:R-:W-:Y:S01]  /*23a0*/  @!P0 LOP3.LUT R8, RZ, R56, RZ, 0x33, !PT ;  /* 0x00000038ff088212 */ /* 0x000fe200078e33ff */
[----:B------:R-:W-:Y:S01]  /*23b0*/  BAR.SYNC.DEFER_BLOCKING 0x0 ;  /* 0x0000000000007b1d */ /* 0x000fe20000010000 */
[----:B------:R-:W-:Y:S02]  /*23c0*/  LOP3.LUT P2, RZ, R0, 0xff, RZ, 0xc0, !PT ;  /* 0x000000ff00ff7812 */ /* 0x000fe4000784c0ff */
[----:B------:R-:W-:Y:S02]  /*23d0*/  ISETP.GT.AND P0, PT, R4, 0x7f, PT ;  /* 0x0000007f0400780c */ /* 0x000fe40003f04270 */
[C---:B------:R-:W-:Y:S02]  /*23e0*/  LOP3.LUT R5, R20.reuse, 0x8, RZ, 0xfc, !PT ;  /* 0x0000000814057812 */ /* 0x040fe400078efcff */
[----:B------:R-:W-:Y:S01]  /*23f0*/  LOP3.LUT R6, R20, 0x10, RZ, 0xfc, !PT ;  /* 0x0000001014067812 */ /* 0x000fe200078efcff */
[----:B----4-:R-:W-:Y:S08]  /*2400*/  @P1 BRA `(.L_x_5) ;  /* 0x0000000000181947 */ /* 0x010ff00003800000 */
[----:B------:R-:W-:Y:S01]  /*2410*/  ELECT P3, URZ, PT ;  /* 0x0000000000ff782f */ /* 0x000fe20003860000 */
[----:B------:R-:W-:Y:S01]  /*2420*/  IMAD.MOV.U32 R7, RZ, RZ, 0x1 ;  /* 0x00000001ff077424 */ /* 0x000fe200078e00ff */
[----:B------:R-:W-:Y:S01]  /*2430*/  UMOV UR10, 0x40 ;  /* 0x00000040000a7882 */ /* 0x000fe20000000000 */
[----:B------:R-:W-:Y:S01]  /*2440*/  UVIRTCOUNT.DEALLOC.SMPOOL 0x80 ;  /* 0x000000800000784c */ /* 0x000fe20000000000 */
[----:B------:R-:W-:-:S09]  /*2450*/  ULEA UR10, UR7, UR10, 0x18 ;  /* 0x0000000a070a7291 */ /* 0x000fd2000f8ec0ff */
[----:B------:R0:W-:Y:S03]  /*2460*/  @P3 STS.U8 [UR10], R7 ;  /* 0x00000007ff003988 */ /* 0x0001e6000800000a */
.L_x_5:
[----:B------:R-:W-:Y:S01]  /*2470*/  UIADD3 UR10, UPT, UPT, UR5, UR4, UR8 ;  /* 0x00000004050a7290 */ /* 0x000fe2000fffe008 */
[----:B------:R-:W-:Y:S01]  /*2480*/  IMAD R11, R128, 0x4, R73 ;  /* 0x00000004800b7824 */ /* 0x000fe200078e0249 */
[----:B------:R-:W-:Y:S01]  /*2490*/  VOTEU.ALL UP0, P2 ;  /* 0x0000000000ff7886 */ /* 0x000fe20001000000 */
[----:B------:R-:W-:Y:S01]  /*24a0*/  VOTEU.ALL UP1, P2 ;  /* 0x0000000000ff7886 */ /* 0x000fe20001020000 */
[----:B0-----:R-:W-:Y:S01]  /*24b0*/  IMAD R7, R8, UR17, RZ ;  /* 0x0000001108077c24 */ /* 0x001fe2000f8e02ff */
[----:B------:R-:W-:Y:S01]  /*24c0*/  ISETP.LT.AND P5, PT, R20, R172, P0 ;  /* 0x000000ac1400720c */ /* 0x000fe200007a1270 */
[----:B------:R-:W-:Y:S01]  /*24d0*/  IMAD R13, R128, 0x8, R11 ;  /* 0x00000008800d7824 */ /* 0x000fe200078e020b */
[----:B------:R-:W-:-:S04]  /*24e0*/  @!UP0 UIADD3 UR4, UPT, UPT, -UR11, 0x100000, URZ ;  /* 0x001000000b048890 */ /* 0x000fc8000fffe1ff */
[----:B------:R-:W-:Y:S02]  /*24f0*/  @!UP0 USHF.L.U32 UR5, UR4, 0xb, URZ ;  /* 0x0000000b04058899 */ /* 0x000fe400080006ff */
[----:B------:R-:W-:Y:S01]  /*2500*/  @!UP0 USHF.L.U32 UR4, UR4, 0x1, URZ ;  /* 0x0000000104048899 */ /* 0x000fe200080006ff */
[----:B------:R-:W-:Y:S01]  /*2510*/  STTM.16dp32bit_t0_t15.x16 tmem[UR10], RZ ;  /* 0x000000ff000079ed */ /* 0x000fe20008a0000a */
[----:B------:R-:W-:Y:S01]  /*2520*/  STTM.16dp32bit_t16_t31.x16 tmem[UR10+0x10], RZ ;  /* 0x000010ff000079ed */ /* 0x000fe20008a2000a */
[----:B------:R-:W0:Y:S02]  /*2530*/  FENCE.VIEW.ASYNC.T ;  /* 0x00000000000073c6 */ /* 0x000e240000000200 */
[----:B0-----:R-:W-:Y:S01]  /*2540*/  BAR.SYNC.DEFER_BLOCKING 0x0 ;  /* 0x0000000000007b1d */ /* 0x001fe20000010000 */
[C---:B------:R-:W-:Y:S01]  /*2550*/  IMAD R75, R128.reuse, 0x4, R13 ;  /* 0x00000004804b7824 */ /* 0x040fe200078e020d */
[----:B------:R-:W-:Y:S02]  /*2560*/  IADD3 R84, P6, PT, R7, UR12, RZ ;  /* 0x0000000c07547c10 */ /* 0x000fe4000ffde0ff */
[----:B------:R-:W-:Y:S01]  /*2570*/  ISETP.LT.AND P4, PT, R5, R172, P0 ;  /* 0x000000ac0500720c */ /* 0x000fe20000781270 */
[----:B------:R-:W-:Y:S01]  /*2580*/  IMAD R17, R128, 0x4, R75 ;  /* 0x0000000480117824 */ /* 0x000fe200078e024b */
[----:B------:R-:W-:-:S02]  /*2590*/  LEA.HI.X.SX32 R86, R7, UR13, 0x1, P6 ;  /* 0x0000000d07567c11 */ /* 0x000fc4000b0f0eff */
[C---:B------:R-:W-:Y:S01]  /*25a0*/  IADD3 R8, P6, PT, R9.reuse, R84, RZ ;  /* 0x0000005409087210 */ /* 0x040fe20007fde0ff */
[----:B------:R-:W-:Y:S01]  /*25b0*/  IMAD R19, R128, 0x8, R17 ;  /* 0x0000000880137824 */ /* 0x000fe200078e0211 */
[----:B------:R-:W-:Y:S02]  /*25c0*/  ISETP.LT.AND P3, PT, R6, R172, P0 ;  /* 0x000000ac0600720c */ /* 0x000fe40000761270 */
[----:B------:R-:W-:Y:S01]  /*25d0*/  LEA.HI.X.SX32 R9, R9, R86, 0x1, P6 ;  /* 0x0000005609097211 */ /* 0x000fe200030f0eff */
[C---:B------:R-:W-:Y:S01]  /*25e0*/  IMAD R77, R128.reuse, 0x4, R19 ;  /* 0x00000004804d7824 */ /* 0x040fe200078e0213 */
[C---:B------:R-:W-:Y:S01]  /*25f0*/  IADD3 R10, P6, PT, R11.reuse, R84, RZ ;  /* 0x000000540b0a7210 */ /* 0x040fe20007fde0ff */
[----:B------:R-:W0:Y:S02]  /*2600*/  FENCE.VIEW.ASYNC.S ;  /* 0x00000000000073c6 */ /* 0x000e240000000000 */
[----:B0-----:R0:W1:Y:S02]  /*2610*/  @!UP1 SYNCS.EXCH.64 URZ, [UR6], UR4 ;  /* 0x0000000406ff95b2 */ /* 0x0010640008000100 */
[----:B-1----:R-:W-:Y:S01]  /*2620*/  BAR.SYNC.DEFER_BLOCKING 0x0 ;  /* 0x0000000000007b1d */ /* 0x002fe20000010000 */
[----:B------:R-:W-:Y:S01]  /*2630*/  IMAD R29, R128, 0x4, R77 ;  /* 0x00000004801d7824 */ /* 0x000fe200078e024d */
[----:B------:R-:W-:-:S03]  /*2640*/  LEA.HI.X.SX32 R11, R11, R86, 0x1, P6 ;  /* 0x000000560b0b7211 */ /* 0x000fc600030f0eff */
[----:B------:R-:W-:-:S04]  /*2650*/  IMAD R31, R128, 0x8, R29 ;  /* 0x00000008801f7824 */ /* 0x000fc800078e021d */
[----:B------:R-:W-:Y:S01]  /*2660*/  IMAD R79, R128, 0x4, R31 ;  /* 0x00000004804f7824 */ /* 0x000fe200078e021f */
[----:B------:R-:W-:Y:S01]  /*2670*/  LOP3.LUT R7, R20, 0x18, RZ, 0xfc, !PT ;  /* 0x0000001814077812 */ /* 0x000fe200078efcff */
[----:B0-----:R-:W0:Y:S02]  /*2680*/  LDCU UR4, c[0x0][0x3b0] ;  /* 0x00007600ff0477ac */ /* 0x001e240008000800 */
[----:B------:R-:W-:Y:S01]  /*2690*/  IMAD R33, R128, 0x4, R79 ;  /* 0x0000000480217824 */ /* 0x000fe200078e024f */
[----:B------:R-:W-:-:S03]  /*26a0*/  PRMT R207, RZ, 0x7610, R207 ;  /* 0x00007610ffcf7816 */ /* 0x000fc600000000cf */
[----:B------:R-:W-:Y:S01]  /*26b0*/  IMAD R43, R128, 0x8, R33 ;  /* 0x00000008802b7824 */ /* 0x000fe200078e0221 */
[----:B------:R-:W-:Y:S01]  /*26c0*/  LOP3.LUT R14, R20, 0x20, RZ, 0xfc, !PT ;  /* 0x00000020140e7812 */ /* 0x000fe200078efcff */
[----:B------:R-:W2:Y:S01]  /*26d0*/  @P5 LDG.E.U8 R203, desc[UR18][R8.64] ;  /* 0x0000001208cb5981 */ /* 0x000ea2000c1e1100 */
[C---:B------:R-:W-:Y:S01]  /*26e0*/  IADD3 R12, P5, PT, R13.reuse, R84, RZ ;  /* 0x000000540d0c7210 */ /* 0x040fe20007fbe0ff */
[C---:B------:R-:W-:Y:S02]  /*26f0*/  IMAD R81, R128.reuse, 0x4, R43 ;  /* 0x0000000480517824 */ /* 0x040fe400078e022b */
[----:B------:R-:W3:Y:S01]  /*2700*/  @P4 LDG.E.U8 R205, desc[UR18][R10.64] ;  /* 0x000000120acd4981 */ /* 0x000ee2000c1e1100 */
[----:B------:R-:W-:Y:S02]  /*2710*/  LEA.HI.X.SX32 R13, R13, R86, 0x1, P5 ;  /* 0x000000560d0d7211 */ /* 0x000fe400028f0eff */
[-C--:B------:R-:W-:Y:S01]  /*2720*/  ISETP.LT.AND P5, PT, R7, R172.reuse, P0 ;  /* 0x000000ac0700720c */ /* 0x080fe200007a1270 */
[----:B------:R-:W-:Y:S01]  /*2730*/  IMAD R45, R128, 0x4, R81 ;  /* 0x00000004802d7824 */ /* 0x000fe200078e0251 */
[----:B------:R-:W-:Y:S01]  /*2740*/  ISETP.LT.AND P4, PT, R14, R172, P0 ;  /* 0x000000ac0e00720c */ /* 0x000fe20000781270 */
[----:B------:R-:W4:Y:S01]  /*2750*/  @P3 LDG.E.U8 R207, desc[UR18][R12.64] ;  /* 0x000000120ccf3981 */ /* 0x000f22000c1e1100 */
[-C--:B------:R-:W-:Y:S01]  /*2760*/  IADD3 R16, P3, PT, R17, R84.reuse, RZ ;  /* 0x0000005411107210 */ /* 0x080fe20007f7e0ff */
[----:B------:R-:W-:Y:S01]  /*2770*/  IMAD R47, R128, 0x8, R45 ;  /* 0x00000008802f7824 */ /* 0x000fe200078e022d */
[----:B------:R-:W-:-:S02]  /*2780*/  IADD3 R18, P6, PT, R19, R84, RZ ;  /* 0x0000005413127210 */ /* 0x000fc40007fde0ff */
[----:B------:R-:W-:Y:S02]  /*2790*/  PRMT R209, RZ, 0x7610, R209 ;  /* 0x00007610ffd17816 */ /* 0x000fe400000000d1 */
[----:B------:R-:W-:Y:S02]  /*27a0*/  LOP3.LUT R15, R20, 0x28, RZ, 0xfc, !PT ;  /* 0x00000028140f7812 */ /* 0x000fe400078efcff */
[-C--:B------:R-:W-:Y:S02]  /*27b0*/  LEA.HI.X.SX32 R17, R17, R86.reuse, 0x1, P3 ;  /* 0x0000005611117211 */ /* 0x080fe400018f0eff */
[----:B------:R-:W-:Y:S01]  /*27c0*/  PRMT R211, RZ, 0x7610, R211 ;  /* 0x00007610ffd37816 */ /* 0x000fe200000000d3 */
[----:B------:R-:W-:Y:S01]  /*27d0*/  IMAD R83, R128, 0x4, R47 ;  /* 0x0000000480537824 */ /* 0x000fe200078e022f */
[----:B------:R-:W-:Y:S01]  /*27e0*/  LEA.HI.X.SX32 R19, R19, R86, 0x1, P6 ;  /* 0x0000005613137211 */ /* 0x000fe200030f0eff */
[----:B------:R-:W5:Y:S01]  /*27f0*/  @P5 LDG.E.U8 R209, desc[UR18][R16.64] ;  /* 0x0000001210d15981 */ /* 0x000f62000c1e1100 */
[----:B------:R-:W-:-:S02]  /*2800*/  LOP3.LUT R25, R20, 0x30, RZ, 0xfc, !PT ;  /* 0x0000003014197812 */ /* 0x000fc400078efcff */
[-C--:B------:R-:W-:Y:S01]  /*2810*/  ISETP.LT.AND P3, PT, R15, R172.reuse, P0 ;  /* 0x000000ac0f00720c */ /* 0x080fe20000761270 */
[----:B------:R-:W2:Y:S01]  /*2820*/  @P4 LDG.E.U8 R211, desc[UR18][R18.64] ;  /* 0x0000001212d34981 */ /* 0x000ea2000c1e1100 */
[----:B------:R-:W-:Y:S01]  /*2830*/  ISETP.LT.AND P5, PT, R25, R172, P0 ;  /* 0x000000ac1900720c */ /* 0x000fe200007a1270 */
[C---:B------:R-:W-:Y:S01]  /*2840*/  IMAD R49, R128.reuse, 0x4, R83 ;  /* 0x0000000480317824 */ /* 0x040fe200078e0253 */
[-C--:B------:R-:W-:Y:S02]  /*2850*/  IADD3 R26, P4, PT, R29, R84.reuse, RZ ;  /* 0x000000541d1a7210 */ /* 0x080fe40007f9e0ff */
[----:B------:R-:W-:Y:S01]  /*2860*/  IADD3 R28, P6, PT, R31, R84, RZ ;  /* 0x000000541f1c7210 */ /* 0x000fe20007fde0ff */
[C---:B------:R-:W-:Y:S01]  /*2870*/  IMAD R51, R128.reuse, 0x8, R49 ;  /* 0x0000000880337824 */ /* 0x040fe200078e0231 */
[-C--:B------:R-:W-:Y:S02]  /*2880*/  LEA.HI.X.SX32 R29, R29, R86.reuse, 0x1, P4 ;  /* 0x000000561d1d7211 */ /* 0x080fe400020f0eff */
[----:B------:R-:W-:Y:S01]  /*2890*/  LEA.HI.X.SX32 R31, R31, R86, 0x1, P6 ;  /* 0x000000561f1f7211 */ /* 0x000fe200030f0eff */
[----:B------:R-:W-:Y:S01]  /*28a0*/  IMAD R85, R128, 0x4, R51 ;  /* 0x0000000480557824 */ /* 0x000fe200078e0233 */
[----:B------:R-:W-:Y:S01]  /*28b0*/  PRMT R213, RZ, 0x7610, R213 ;  /* 0x00007610ffd57816 */ /* 0x000fe200000000d5 */
[----:B------:R-:W-:Y:S01]  /*28c0*/  @P3 IMAD.MOV.U32 R22, RZ, RZ, R26 ;  /* 0x000000ffff163224 */ /* 0x000fe200078e001a */
[----:B------:R-:W-:Y:S01]  /*28d0*/  LOP3.LUT R27, R20, 0x38, RZ, 0xfc, !PT ;  /* 0x00000038141b7812 */ /* 0x000fe200078efcff */
[----:B------:R-:W-:Y:S01]  /*28e0*/  @P3 IMAD.MOV.U32 R23, RZ, RZ, R29 ;  /* 0x000000ffff173224 */ /* 0x000fe200078e001d */
[----:B------:R-:W-:Y:S01]  /*28f0*/  PRMT R215, RZ, 0x7610, R215 ;  /* 0x00007610ffd77816 */ /* 0x000fe200000000d7 */
[----:B------:R-:W-:Y:S01]  /*2900*/  IMAD R53, R128, 0x4, R85 ;  /* 0x0000000480357824 */ /* 0x000fe200078e0255 */
[----:B------:R-:W-:Y:S01]  /*2910*/  LEA.HI R21, R0, 0xc, RZ, 0x1a ;  /* 0x0000000c00157811 */ /* 0x000fe200078fd0ff */
[----:B------:R-:W-:Y:S01]  /*2920*/  @P5 IMAD.MOV.U32 R38, RZ, RZ, R28 ;  /* 0x000000ffff265224 */ /* 0x000fe200078e001c */
[----:B------:R-:W2:Y:S01]  /*2930*/  @P3 LDG.E.U8 R213, desc[UR18][R22.64] ;  /* 0x0000001216d53981 */ /* 0x000ea2000c1e1100 */
[----:B------:R-:W-:Y:S01]  /*2940*/  @P5 IMAD.MOV.U32 R39, RZ, RZ, R31 ;  /* 0x000000ffff275224 */ /* 0x000fe200078e001f */
[----:B------:R-:W-:Y:S01]  /*2950*/  IADD3 R30, P3, PT, R33, R84, RZ ;  /* 0x00000054211e7210 */ /* 0x000fe20007f7e0ff */
[----:B------:R-:W-:Y:S01]  /*2960*/  IMAD R55, R128, 0x8, R53 ;  /* 0x0000000880377824 */ /* 0x000fe200078e0235 */
[----:B------:R-:W-:-:S02]  /*2970*/  ISETP.LT.AND P4, PT, R27, R172, P0 ;  /* 0x000000ac1b00720c */ /* 0x000fc40000781270 */
[----:B------:R1:W2:Y:S01]  /*2980*/  @P5 LDG.E.U8 R215, desc[UR18][R38.64] ;  /* 0x0000001226d75981 */ /* 0x0002a2000c1e1100 */
[----:B------:R-:W-:Y:S01]  /*2990*/  IADD3 R40, P5, PT, R45, R84, RZ ;  /* 0x000000542d287210 */ /* 0x000fe20007fbe0ff */
[C---:B------:R-:W-:Y:S01]  /*29a0*/  IMAD R87, R128.reuse, 0x4, R55 ;  /* 0x0000000480577824 */ /* 0x040fe200078e0237 */
[----:B------:R-:W-:Y:S02]  /*29b0*/  LEA.HI.X.SX32 R33, R33, R86, 0x1, P3 ;  /* 0x0000005621217211 */ /* 0x000fe400018f0eff */
[----:B------:R-:W-:Y:S01]  /*29c0*/  IADD3 R42, P3, PT, R47, R84, RZ ;  /* 0x000000542f2a7210 */ /* 0x000fe20007f7e0ff */
[----:B------:R-:W-:Y:S01]  /*29d0*/  IMAD R57, R128, 0x4, R87 ;  /* 0x0000000480397824 */ /* 0x000fe200078e0257 */
[----:B------:R-:W-:Y:S02]  /*29e0*/  LEA.HI.X.SX32 R45, R45, R86, 0x1, P5 ;  /* 0x000000562d2d7211 */ /* 0x000fe400028f0eff */
[----:B-1----:R-:W-:Y:S02]  /*29f0*/  IADD3 R38, P6, PT, R43, R84, RZ ;  /* 0x000000542b267210 */ /* 0x002fe40007fde0ff */
[----:B------:R-:W-:-:S02]  /*2a00*/  LEA.HI R23, R0, 0x2c, RZ, 0x1a ;  /* 0x0000002c00177811 */ /* 0x000fc400078fd0ff */
[----:B------:R-:W-:Y:S01]  /*2a10*/  IADD3 R46, P5, PT, R51, R84, RZ ;  /* 0x00000054332e7210 */ /* 0x000fe20007fbe0ff */
[----:B------:R-:W-:Y:S01]  /*2a20*/  IMAD R59, R21, R128, RZ ;  /* 0x00000080153b7224 */ /* 0x000fe200078e02ff */
[-C--:B------:R-:W-:Y:S02]  /*2a30*/  LEA.HI.X.SX32 R47, R47, R86.reuse, 0x1, P3 ;  /* 0x000000562f2f7211 */ /* 0x080fe400018f0eff */
[C---:B------:R-:W-:Y:S02]  /*2a40*/  LEA.HI R24, R0.reuse, 0x3c, RZ, 0x1a ;  /* 0x0000003c00187811 */ /* 0x040fe400078fd0ff */
[----:B------:R-:W-:Y:S02]  /*2a50*/  LEA.HI.X.SX32 R43, R43, R86, 0x1, P6 ;  /* 0x000000562b2b7211 */ /* 0x000fe400030f0eff */
[----:B------:R-:W-:Y:S02]  /*2a60*/  IADD3 R48, P3, PT, R53, R84, RZ ;  /* 0x0000005435307210 */ /* 0x000fe40007f7e0ff */
[----:B------:R-:W-:-:S02]  /*2a70*/  LEA.HI R22, R0, 0x1c, RZ, 0x1a ;  /* 0x0000001c00167811 */ /* 0x000fc400078fd0ff */
[----:B------:R-:W-:Y:S01]  /*2a80*/  IADD3 R44, P6, PT, R49, R84, RZ ;  /* 0x00000054312c7210 */ /* 0x000fe20007fde0ff */
[----:B------:R-:W-:Y:S01]  /*2a90*/  IMAD R63, R23, R128, RZ ;  /* 0x00000080173f7224 */ /* 0x000fe200078e02ff */
[----:B------:R-:W-:Y:S02]  /*2aa0*/  LEA.HI.X.SX32 R51, R51, R86, 0x1, P5 ;  /* 0x0000005633337211 */ /* 0x000fe400028f0eff */
[----:B------:R-:W-:Y:S02]  /*2ab0*/  LEA.HI R37, R0, 0x5c, RZ, 0x1a ;  /* 0x0000005c00257811 */ /* 0x000fe400078fd0ff */
[----:B------:R-:W-:Y:S01]  /*2ac0*/  IADD3 R52, P5, PT, R57, R84, RZ ;  /* 0x0000005439347210 */ /* 0x000fe20007fbe0ff */
[----:B------:R-:W-:Y:S01]  /*2ad0*/  IMAD R65, R24, R128, RZ ;  /* 0x0000008018417224 */ /* 0x000fe200078e02ff */
[----:B------:R-:W-:Y:S01]  /*2ae0*/  LEA.HI.X.SX32 R53, R53, R86, 0x1, P3 ;  /* 0x0000005635357211 */ /* 0x000fe200018f0eff */
[----:B------:R-:W-:Y:S01]  /*2af0*/  IMAD R61, R22, R128, RZ ;  /* 0x00000080163d7224 */ /* 0x000fe200078e02ff */
[----:B------:R-:W-:-:S02]  /*2b00*/  LEA.HI R39, R0, 0x6c, RZ, 0x1a ;  /* 0x0000006c00277811 */ /* 0x000fc400078fd0ff */
[----:B------:R-:W-:Y:S02]  /*2b10*/  LEA.HI.X.SX32 R49, R49, R86, 0x1, P6 ;  /* 0x0000005631317211 */ /* 0x000fe400030f0eff */
[-C--:B------:R-:W-:Y:S02]  /*2b20*/  IADD3 R54, P3, PT, R59, R84.reuse, RZ ;  /* 0x000000543b367210 */ /* 0x080fe40007f7e0ff */
[----:B------:R-:W-:Y:S02]  /*2b30*/  LEA.HI R35, R0, 0x4c, RZ, 0x1a ;  /* 0x0000004c00237811 */ /* 0x000fe400078fd0ff */
[----:B------:R-:W-:Y:S01]  /*2b40*/  IADD3 R50, P6, PT, R55, R84, RZ ;  /* 0x0000005437327210 */ /* 0x000fe20007fde0ff */
[----:B------:R-:W-:Y:S01]  /*2b50*/  IMAD R69, R37, R128, RZ ;  /* 0x0000008025457224 */ /* 0x000fe200078e02ff */
[----:B------:R-:W-:Y:S02]  /*2b60*/  LEA.HI.X.SX32 R57, R57, R86, 0x1, P5 ;  /* 0x0000005639397211 */ /* 0x000fe400028f0eff */
[----:B------:R-:W-:Y:S01]  /*2b70*/  IADD3 R58, P5, PT, R63, R84, RZ ;  /* 0x000000543f3a7210 */ /* 0x000fe20007fbe0ff */
[----:B------:R-:W-:Y:S01]  /*2b80*/  IMAD R71, R39, R128, RZ ;  /* 0x0000008027477224 */ /* 0x000fe200078e02ff */
[----:B------:R-:W-:Y:S01]  /*2b90*/  LEA.HI.X.SX32 R59, R59, R86, 0x1, P3 ;  /* 0x000000563b3b7211 */ /* 0x000fe200018f0eff */
[----:B------:R-:W-:Y:S01]  /*2ba0*/  IMAD R67, R35, R128, RZ ;  /* 0x0000008023437224 */ /* 0x000fe200078e02ff */
[----:B------:R-:W-:-:S02]  /*2bb0*/  LEA.HI.X.SX32 R55, R55, R86, 0x1, P6 ;  /* 0x0000005637377211 */ /* 0x000fc400030f0eff */
[-C--:B------:R-:W-:Y:S02]  /*2bc0*/  IADD3 R60, P3, PT, R65, R84.reuse, RZ ;  /* 0x00000054413c7210 */ /* 0x080fe40007f7e0ff */
[----:B------:R-:W-:Y:S01]  /*2bd0*/  IADD3 R56, P6, PT, R61, R84, RZ ;  /* 0x000000543d387210 */ /* 0x000fe20007fde0ff */
[----:B------:R-:W-:Y:S01]  /*2be0*/  @P4 IMAD.MOV.U32 R32, RZ, RZ, R30 ;  /* 0x000000ffff204224 */ /* 0x000fe200078e001e */
[----:B------:R-:W-:Y:S02]  /*2bf0*/  PRMT R217, RZ, 0x7610, R217 ;  /* 0x00007610ffd97816 */ /* 0x000fe400000000d9 */
[----:B------:R-:W-:Y:S02]  /*2c00*/  LEA.HI.X.SX32 R63, R63, R86, 0x1, P5 ;  /* 0x000000563f3f7211 */ /* 0x000fe400028f0eff */
[----:B------:R-:W-:Y:S02]  /*2c10*/  IADD3 R64, P5, PT, R69, R84, RZ ;  /* 0x0000005445407210 */ /* 0x000fe40007fbe0ff */
[-C--:B------:R-:W-:Y:S01]  /*2c20*/  LEA.HI.X.SX32 R65, R65, R86.reuse, 0x1, P3 ;  /* 0x0000005641417211 */ /* 0x080fe200018f0eff */
[----:B------:R1:W2:Y:S01]  /*2c30*/  @P4 LDG.E.U8 R217, desc[UR18][R32.64] ;  /* 0x0000001220d94981 */ /* 0x0002a2000c1e1100 */
[----:B------:R-:W-:-:S02]  /*2c40*/  LEA.HI.X.SX32 R61, R61, R86, 0x1, P6 ;  /* 0x000000563d3d7211 */ /* 0x000fc400030f0eff */
[-C--:B------:R-:W-:Y:S02]  /*2c50*/  IADD3 R66, P3, PT, R71, R84.reuse, RZ ;  /* 0x0000005447427210 */ /* 0x080fe40007f7e0ff */
[----:B------:R-:W-:Y:S02]  /*2c60*/  IADD3 R62, P6, PT, R67, R84, RZ ;  /* 0x00000054433e7210 */ /* 0x000fe40007fde0ff */
[----:B------:R-:W-:Y:S02]  /*2c70*/  LEA.HI.X.SX32 R69, R69, R86, 0x1, P5 ;  /* 0x0000005645457211 */ /* 0x000fe400028f0eff */
[----:B------:R-:W-:Y:S02]  /*2c80*/  IADD3 R70, P5, PT, R75, R84, RZ ;  /* 0x000000544b467210 */ /* 0x000fe40007fbe0ff */
[----:B-1----:R-:W-:Y:S02]  /*2c90*/  LOP3.LUT R32, R20, 0x40, RZ, 0xfc, !PT ;  /* 0x0000004014207812 */ /* 0x002fe400078efcff */
[----:B------:R-:W-:-:S02]  /*2ca0*/  LEA.HI.X.SX32 R71, R71, R86, 0x1, P3 ;  /* 0x0000005647477211 */ /* 0x000fc400018f0eff */
[----:B------:R-:W-:Y:S02]  /*2cb0*/  LEA.HI.X.SX32 R67, R67, R86, 0x1, P6 ;  /* 0x0000005643437211 */ /* 0x000fe400030f0eff */
[-C--:B------:R-:W-:Y:S02]  /*2cc0*/  IADD3 R72, P3, PT, R77, R84.reuse, RZ ;  /* 0x000000544d487210 */ /* 0x080fe40007f7e0ff */
[----:B------:R-:W-:Y:S02]  /*2cd0*/  IADD3 R68, P6, PT, R73, R84, RZ ;  /* 0x0000005449447210 */ /* 0x000fe40007fde0ff */
[----:B------:R-:W-:Y:S02]  /*2ce0*/  LEA.HI.X.SX32 R75, R75, R86, 0x1, P5 ;  /* 0x000000564b4b7211 */ /* 0x000fe400028f0eff */
[----:B------:R-:W-:Y:S02]  /*2cf0*/  LEA.HI R41, R0, 0x7c, RZ, 0x1a ;  /* 0x0000007c00297811 */ /* 0x000fe400078fd0ff */
[----:B------:R-:W-:-:S02]  /*2d00*/  ISETP.LT.AND P4, PT, R32, R172, P0 ;  /* 0x000000ac2000720c */ /* 0x000fc40000781270 */
[----:B------:R-:W-:Y:S02]  /*2d10*/  IADD3 R76, P5, PT, R81, R84, RZ ;  /* 0x00000054514c7210 */ /* 0x000fe40007fbe0ff */
[-C--:B------:R-:W-:Y:S02]  /*2d20*/  LEA.HI.X.SX32 R77, R77, R86.reuse, 0x1, P3 ;  /* 0x000000564d4d7211 */ /* 0x080fe400018f0eff */
[----:B------:R-:W-:Y:S02]  /*2d30*/  LEA.HI.X.SX32 R73, R73, R86, 0x1, P6 ;  /* 0x0000005649497211 */ /* 0x000fe400030f0eff */
[-C--:B------:R-:W-:Y:S02]  /*2d40*/  IADD3 R78, P3, PT, R83, R84.reuse, RZ ;  /* 0x00000054534e7210 */ /* 0x080fe40007f7e0ff */
[----:B------:R-:W-:Y:S02]  /*2d50*/  LOP3.LUT R34, R20, 0x48, RZ, 0xfc, !PT ;  /* 0x0000004814227812 */ /* 0x000fe400078efcff */
[----:B------:R-:W-:Y:S01]  /*2d60*/  IADD3 R74, P6, PT, R79, R84, RZ ;  /* 0x000000544f4a7210 */ /* 0x000fe20007fde0ff */
[----:B------:R-:W-:Y:S01]  /*2d70*/  IMAD R89, R41, R128, RZ ;  /* 0x0000008029597224 */ /* 0x000fe200078e02ff */
[----:B------:R-:W-:-:S02]  /*2d80*/  LEA.HI.X.SX32 R81, R81, R86, 0x1, P5 ;  /* 0x0000005651517211 */ /* 0x000fc400028f0eff */
[----:B------:R-:W-:Y:S02]  /*2d90*/  IADD3 R82, P5, PT, R87, R84, RZ ;  /* 0x0000005457527210 */ /* 0x000fe40007fbe0ff */
[-C--:B------:R-:W-:Y:S02]  /*2da0*/  LEA.HI.X.SX32 R83, R83, R86.reuse, 0x1, P3 ;  /* 0x0000005653537211 */ /* 0x080fe400018f0eff */
[----:B------:R-:W-:Y:S02]  /*2db0*/  LEA.HI.X.SX32 R79, R79, R86, 0x1, P6 ;  /* 0x000000564f4f7211 */ /* 0x000fe400030f0eff */
[----:B------:R-:W-:Y:S02]  /*2dc0*/  ISETP.LT.AND P3, PT, R34, R172, P0 ;  /* 0x000000ac2200720c */ /* 0x000fe40000761270 */
[----:B------:R-:W-:Y:S02]  /*2dd0*/  IADD3 R80, P6, PT, R85, R84, RZ ;  /* 0x0000005455507210 */ /* 0x000fe40007fde0ff */
[----:B------:R-:W-:-:S02]  /*2de0*/  LOP3.LUT R36, R20, 0x50, RZ, 0xfc, !PT ;  /* 0x0000005014247812 */ /* 0x000fc400078efcff */
[----:B------:R-:W-:Y:S02]  /*2df0*/  LEA.HI.X.SX32 R87, R87, R86, 0x1, P5 ;  /* 0x0000005657577211 */ /* 0x000fe400028f0eff */
[----:B------:R-:W-:Y:S01]  /*2e00*/  IADD3 R84, P5, PT, R89, R84, RZ ;  /* 0x0000005459547210 */ /* 0x000fe20007fbe0ff */
[----:B------:R-:W-:Y:S01]  /*2e10*/  @P4 IMAD.MOV.U32 R92, RZ, RZ, R38 ;  /* 0x000000ffff5c4224 */ /* 0x000fe200078e0026 */
[----:B------:R-:W-:Y:S01]  /*2e20*/  LEA.HI.X.SX32 R85, R85, R86, 0x1, P6 ;  /* 0x0000005655557211 */ /* 0x000fe200030f0eff */
[----:B------:R-:W-:Y:S01]  /*2e30*/  @P4 IMAD.MOV.U32 R93, RZ, RZ, R43 ;  /* 0x000000ffff5d4224 */ /* 0x000fe200078e002b */
[----:B------:R-:W-:Y:S02]  /*2e40*/  PRMT R219, RZ, 0x7610, R219 ;  /* 0x00007610ffdb7816 */ /* 0x000fe400000000db */
[----:B------:R-:W-:Y:S02]  /*2e50*/  ISETP.LT.AND P6, PT, R36, R172, P0 ;  /* 0x000000ac2400720c */ /* 0x000fe400007c1270 */
[----:B------:R-:W-:-:S02]  /*2e60*/  LEA.HI.X.SX32 R89, R89, R86, 0x1, P5 ;  /* 0x0000005659597211 */ /* 0x000fc400028f0eff */
[----:B------:R-:W-:Y:S01]  /*2e70*/  LOP3.LUT R86, R20, 0x58, RZ, 0xfc, !PT ;  /* 0x0000005814567812 */ /* 0x000fe200078efcff */
[----:B------:R-:W2:Y:S01]  /*2e80*/  @P4 LDG.E.U8 R219, desc[UR18][R92.64] ;  /* 0x000000125cdb4981 */ /* 0x000ea2000c1e1100 */
[----:B------:R-:W-:Y:S01]  /*2e90*/  PRMT R221, RZ, 0x7610, R221 ;  /* 0x00007610ffdd7816 */ /* 0x000fe200000000dd */
[----:B------:R-:W-:Y:S01]  /*2ea0*/  @P3 IMAD.MOV.U32 R94, RZ, RZ, R40 ;  /* 0x000000ffff5e3224 */ /* 0x000fe200078e0028 */
[-C--:B------:R-:W-:Y:S01]  /*2eb0*/  ISETP.LT.AND P4, PT, R86, R172.reuse, P0 ;  /* 0x000000ac5600720c */ /* 0x080fe20000781270 */
[----:B------:R-:W-:Y:S01]  /*2ec0*/  @P3 IMAD.MOV.U32 R95, RZ, RZ, R45 ;  /* 0x000000ffff5f3224 */ /* 0x000fe200078e002d */
[----:B------:R-:W-:Y:S02]  /*2ed0*/  LOP3.LUT R90, R20, 0x60, RZ, 0xfc, !PT ;  /* 0x00000060145a7812 */ /* 0x000fe400078efcff */
[----:B------:R-:W-:Y:S02]  /*2ee0*/  PRMT R223, RZ, 0x7610, R223 ;  /* 0x00007610ffdf7816 */ /* 0x000fe400000000df */
[----:B------:R1:W2:Y:S01]  /*2ef0*/  @P3 LDG.E.U8 R221, desc[UR18][R94.64] ;  /* 0x000000125edd3981 */ /* 0x0002a2000c1e1100 */
[----:B------:R-:W-:-:S02]  /*2f00*/  ISETP.LT.AND P5, PT, R90, R172, P0 ;  /* 0x000000ac5a00720c */ /* 0x000fc400007a1270 */
[----:B------:R-:W-:Y:S02]  /*2f10*/  LOP3.LUT R91, R20, 0x68, RZ, 0xfc, !PT ;  /* 0x00000068145b7812 */ /* 0x000fe400078efcff */
[----:B------:R-:W-:Y:S01]  /*2f20*/  PRMT R225, RZ, 0x7610, R225 ;  /* 0x00007610ffe17816 */ /* 0x000fe200000000e1 */
[----:B-1----:R-:W-:Y:S02]  /*2f30*/  @P6 IMAD.MOV.U32 R94, RZ, RZ, R42 ;  /* 0x000000ffff5e6224 */ /* 0x002fe400078e002a */
[----:B------:R-:W-:Y:S01]  /*2f40*/  @P6 IMAD.MOV.U32 R95, RZ, RZ, R47 ;  /* 0x000000ffff5f6224 */ /* 0x000fe200078e002f */
[----:B------:R-:W-:-:S04]  /*2f50*/  ISETP.LT.AND P3, PT, R91, R172, P0 ;  /* 0x000000ac5b00720c */ /* 0x000fc80000761270 */
[----:B------:R1:W2:Y:S01]  /*2f60*/  @P6 LDG.E.U8 R223, desc[UR18][R94.64] ;  /* 0x000000125edf6981 */ /* 0x0002a2000c1e1100 */
[----:B------:R-:W-:Y:S02]  /*2f70*/  LOP3.LUT R92, R20, 0x70, RZ, 0xfc, !PT ;  /* 0x00000070145c7812 */ /* 0x000fe400078efcff */
[----:B------:R-:W-:Y:S01]  /*2f80*/  PRMT R171, RZ, 0x7610, R171 ;  /* 0x00007610ffab7816 */ /* 0x000fe200000000ab */
[----:B-1----:R-:W-:Y:S02]  /*2f90*/  @P4 IMAD.MOV.U32 R94, RZ, RZ, R44 ;  /* 0x000000ffff5e4224 */ /* 0x002fe400078e002c */
[----:B------:R-:W-:-:S05]  /*2fa0*/  @P4 IMAD.MOV.U32 R95, RZ, RZ, R49 ;  /* 0x000000ffff5f4224 */ /* 0x000fca00078e0031 */
[----:B------:R1:W2:Y:S01]  /*2fb0*/  @P4 LDG.E.U8 R225, desc[UR18][R94.64] ;  /* 0x000000125ee14981 */ /* 0x0002a2000c1e1100 */
[----:B------:R-:W-:Y:S02]  /*2fc0*/  ISETP.LT.AND P4, PT, R92, R172, P0 ;  /* 0x000000ac5c00720c */ /* 0x000fe40000781270 */
[----:B------:R-:W-:Y:S02]  /*2fd0*/  LOP3.LUT R88, R0, 0x7f, RZ, 0xc0, !PT ;  /* 0x0000007f00587812 */ /* 0x000fe400078ec0ff */
[----:B------:R-:W-:Y:S01]  /*2fe0*/  PRMT R181, RZ, 0x7610, R181 ;  /* 0x00007610ffb57816 */ /* 0x000fe200000000b5 */
[----:B-1----:R-:W-:Y:S02]  /*2ff0*/  @P5 IMAD.MOV.U32 R94, RZ, RZ, R46 ;  /* 0x000000ffff5e5224 */ /* 0x002fe400078e002e */
[----:B------:R-:W-:-:S05]  /*3000*/  @P5 IMAD.MOV.U32 R95, RZ, RZ, R51 ;  /* 0x000000ffff5f5224 */ /* 0x000fca00078e0033 */
[----:B------:R1:W2:Y:S01]  /*3010*/  @P5 LDG.E.U8 R171, desc[UR18][R94.64] ;  /* 0x000000125eab5981 */ /* 0x0002a2000c1e1100 */
[----:B------:R-:W-:Y:S01]  /*3020*/  IMAD R93, R88, R129, RZ ;  /* 0x00000081585d7224 */ /* 0x000fe200078e02ff */
[----:B------:R-:W-:Y:S01]  /*3030*/  PRMT R183, RZ, 0x7610, R183 ;  /* 0x00007610ffb77816 */ /* 0x000fe200000000b7 */
[----:B0-----:R-:W-:Y:S02]  /*3040*/  IMAD R97, R97, UR4, RZ ;  /* 0x0000000461617c24 */ /* 0x001fe4000f8e02ff */
[----:B-1----:R-:W-:Y:S02]  /*3050*/  @P3 IMAD.MOV.U32 R94, RZ, RZ, R48 ;  /* 0x000000ffff5e3224 */ /* 0x002fe400078e0030 */
[----:B------:R-:W-:Y:S01]  /*3060*/  @P3 IMAD.MOV.U32 R95, RZ, RZ, R53 ;  /* 0x000000ffff5f3224 */ /* 0x000fe200078e0035 */
[----:B------:R-:W-:Y:S01]  /*3070*/  IADD3 R158, P6, PT, R93, UR14, RZ ;  /* 0x0000000e5d9e7c10 */ /* 0x000fe2000ffde0ff */
[----:B------:R-:W-:-:S03]  /*3080*/  IMAD R99, R99, UR4, RZ ;  /* 0x0000000463637c24 */ /* 0x000fc6000f8e02ff */
[----:B------:R0:W2:Y:S01]  /*3090*/  @P3 LDG.E.U8 R181, desc[UR18][R94.64] ;  /* 0x000000125eb53981 */ /* 0x0000a2000c1e1100 */
[----:B------:R-:W-:Y:S01]  /*30a0*/  IMAD R101, R101, UR4, RZ ;  /* 0x0000000465657c24 */ /* 0x000fe2000f8e02ff */
[----:B------:R-:W-:Y:S01]  /*30b0*/  LEA.HI.X.SX32 R162, R93, UR15, 0x1, P6 ;  /* 0x0000000f5da27c11 */ /* 0x000fe2000b0f0eff */
[----:B------:R-:W-:Y:S02]  /*30c0*/  IMAD R103, R103, UR4, RZ ;  /* 0x0000000467677c24 */ /* 0x000fe4000f8e02ff */
[----:B0-----:R-:W-:Y:S02]  /*30d0*/  @P4 IMAD.MOV.U32 R94, RZ, RZ, R50 ;  /* 0x000000ffff5e4224 */ /* 0x001fe400078e0032 */
[----:B------:R-:W-:Y:S02]  /*30e0*/  @P4 IMAD.MOV.U32 R95, RZ, RZ, R55 ;  /* 0x000000ffff5f4224 */ /* 0x000fe400078e0037 */
[----:B------:R-:W-:Y:S01]  /*30f0*/  IMAD R160, R96, UR4, RZ ;  /* 0x0000000460a07c24 */ /* 0x000fe2000f8e02ff */
[----:B------:R-:W-:-:S02]  /*3100*/  IADD3 R96, P5, PT, R99, R158, RZ ;  /* 0x0000009e63607210 */ /* 0x000fc40007fbe0ff */
[----:B------:R0:W2:Y:S01]  /*3110*/  @P4 LDG.E.U8 R183, desc[UR18][R94.64] ;  /* 0x000000125eb74981 */ /* 0x0000a2000c1e1100 */
[----:B------:R-:W-:Y:S01]  /*3120*/  IMAD R105, R105, UR4, RZ ;  /* 0x0000000469697c24 */ /* 0x000fe2000f8e02ff */
[-C--:B------:R-:W-:Y:S01]  /*3130*/  IADD3 R98, P6, PT, R101, R158.reuse, RZ ;  /* 0x0000009e65627210 */ /* 0x080fe20007fde0ff */
[----:B------:R-:W-:Y:S02]  /*3140*/  IMAD R107, R107, UR4, RZ ;  /* 0x000000046b6b7c24 */ /* 0x000fe4000f8e02ff */
[----:B------:R-:W-:Y:S01]  /*3150*/  IMAD R109, R109, UR4, RZ ;  /* 0x000000046d6d7c24 */ /* 0x000fe2000f8e02ff */
[----:B0-----:R-:W-:Y:S01]  /*3160*/  IADD3 R94, P3, PT, R97, R158, RZ ;  /* 0x0000009e615e7210 */ /* 0x001fe20007f7e0ff */
[----:B------:R-:W-:-:S03]  /*3170*/  IMAD R111, R111, UR4, RZ ;  /* 0x000000046f6f7c24 */ /* 0x000fc6000f8e02ff */
[----:B------:R-:W-:Y:S02]  /*3180*/  LEA.HI.X.SX32 R95, R97, R162, 0x1, P3 ;  /* 0x000000a2615f7211 */ /* 0x000fe400018f0eff */
[----:B------:R-:W-:Y:S02]  /*3190*/  IADD3 R100, P3, PT, R103, R158, RZ ;  /* 0x0000009e67647210 */ /* 0x000fe40007f7e0ff */
[----:B------:R-:W-:Y:S01]  /*31a0*/  LEA.HI.X.SX32 R97, R99, R162, 0x1, P5 ;  /* 0x000000a263617211 */ /* 0x000fe200028f0eff */
[----:B------:R-:W-:Y:S01]  /*31b0*/  IMAD R113, R113, UR4, RZ ;  /* 0x0000000471717c24 */ /* 0x000fe2000f8e02ff */
[----:B------:R-:W-:Y:S02]  /*31c0*/  IADD3 R102, P5, PT, R105, R158, RZ ;  /* 0x0000009e69667210 */ /* 0x000fe40007fbe0ff */
[----:B------:R-:W-:Y:S02]  /*31d0*/  LEA.HI.X.SX32 R99, R101, R162, 0x1, P6 ;  /* 0x000000a265637211 */ /* 0x000fe400030f0eff */
[----:B------:R-:W-:Y:S01]  /*31e0*/  IADD3 R104, P6, PT, R107, R158, RZ ;  /* 0x0000009e6b687210 */ /* 0x000fe20007fde0ff */
[----:B------:R-:W-:Y:S01]  /*31f0*/  IMAD R115, R115, UR4, RZ ;  /* 0x0000000473737c24 */ /* 0x000fe2000f8e02ff */
[----:B------:R-:W-:Y:S01]  /*3200*/  LEA.HI.X.SX32 R101, R103, R162, 0x1, P3 ;  /* 0x000000a267657211 */ /* 0x000fe200018f0eff */
[----:B------:R-:W-:Y:S01]  /*3210*/  IMAD R117, R117, UR4, RZ ;  /* 0x0000000475757c24 */ /* 0x000fe2000f8e02ff */
[----:B------:R-:W-:-:S02]  /*3220*/  IADD3 R106, P3, PT, R109, R158, RZ ;  /* 0x0000009e6d6a7210 */ /* 0x000fc40007f7e0ff */
        /* <DEDUP_REMOVED lines=53> */
[----:B------:R-:W-:-:S02]  /*3580*/  LOP3.LUT R93, R20, 0x78, RZ, 0xfc, !PT ;  /* 0x00000078145d7812 */ /* 0x000fc400078efcff */
[----:B------:R-:W-:Y:S02]  /*3590*/  IADD3 R144, P3, PT, R147, R158, RZ ;  /* 0x0000009e93907210 */ /* 0x000fe40007f7e0ff */
[----:B------:R-:W-:Y:S01]  /*35a0*/  LEA.HI.X.SX32 R141, R143, R162, 0x1, P5 ;  /* 0x000000a28f8d7211 */ /* 0x000fe200028f0eff */
[----:B------:R-:W-:Y:S01]  /*35b0*/  IMAD R157, R157, UR4, RZ ;  /* 0x000000049d9d7c24 */ /* 0x000fe2000f8e02ff */
[----:B------:R-:W-:Y:S02]  /*35c0*/  IADD3 R146, P5, PT, R149, R158, RZ ;  /* 0x0000009e95927210 */ /* 0x000fe40007fbe0ff */
[----:B------:R-:W-:Y:S02]  /*35d0*/  LEA.HI.X.SX32 R143, R145, R162, 0x1, P6 ;  /* 0x000000a2918f7211 */ /* 0x000fe400030f0eff */
[----:B------:R-:W-:Y:S02]  /*35e0*/  IADD3 R148, P6, PT, R151, R158, RZ ;  /* 0x0000009e97947210 */ /* 0x000fe40007fde0ff */
[----:B------:R-:W-:-:S02]  /*35f0*/  ISETP.LT.AND P4, PT, R93, R172, P0 ;  /* 0x000000ac5d00720c */ /* 0x000fc40000781270 */
[----:B------:R-:W-:Y:S01]  /*3600*/  LEA.HI.X.SX32 R145, R147, R162, 0x1, P3 ;  /* 0x000000a293917211 */ /* 0x000fe200018f0eff */
[----:B------:R-:W-:Y:S01]  /*3610*/  IMAD R159, R159, UR4, RZ ;  /* 0x000000049f9f7c24 */ /* 0x000fe2000f8e02ff */
[----:B------:R-:W-:Y:S02]  /*3620*/  IADD3 R150, P3, PT, R153, R158, RZ ;  /* 0x0000009e99967210 */ /* 0x000fe40007f7e0ff */
[----:B------:R-:W-:Y:S02]  /*3630*/  LEA.HI.X.SX32 R147, R149, R162, 0x1, P5 ;  /* 0x000000a295937211 */ /* 0x000fe400028f0eff */
[----:B------:R-:W-:Y:S02]  /*3640*/  IADD3 R152, P5, PT, R155, R158, RZ ;  /* 0x0000009e9b987210 */ /* 0x000fe40007fbe0ff */
[----:B------:R-:W-:Y:S02]  /*3650*/  LEA.HI.X.SX32 R149, R151, R162, 0x1, P6 ;  /* 0x000000a297957211 */ /* 0x000fe400030f0eff */
[----:B------:R-:W-:-:S02]  /*3660*/  IADD3 R154, P6, PT, R157, R158, RZ ;  /* 0x0000009e9d9a7210 */ /* 0x000fc40007fde0ff */
[-C--:B------:R-:W-:Y:S02]  /*3670*/  LEA.HI.X.SX32 R151, R153, R162.reuse, 0x1, P3 ;  /* 0x000000a299977211 */ /* 0x080fe400018f0eff */
[----:B------:R-:W-:Y:S02]  /*3680*/  LEA.HI.X.SX32 R153, R155, R162, 0x1, P5 ;  /* 0x000000a29b997211 */ /* 0x000fe400028f0eff */
[----:B------:R-:W-:Y:S02]  /*3690*/  IADD3 R156, P5, PT, R159, R158, RZ ;  /* 0x0000009e9f9c7210 */ /* 0x000fe40007fbe0ff */
[----:B------:R-:W-:Y:S02]  /*36a0*/  LEA.HI.X.SX32 R155, R157, R162, 0x1, P6 ;  /* 0x000000a29d9b7211 */ /* 0x000fe400030f0eff */
[----:B------:R-:W-:Y:S02]  /*36b0*/  IADD3 R158, P6, PT, R160, R158, RZ ;  /* 0x0000009ea09e7210 */ /* 0x000fe40007fde0ff */
[----:B------:R-:W-:Y:S01]  /*36c0*/  LEA.HI.X.SX32 R157, R159, R162, 0x1, P5 ;  /* 0x000000a29f9d7211 */ /* 0x000fe200028f0eff */
[----:B------:R-:W-:Y:S01]  /*36d0*/  @P4 IMAD.MOV.U32 R161, RZ, RZ, R57 ;  /* 0x000000ffffa14224 */ /* 0x000fe200078e0039 */
[----:B------:R-:W-:-:S02]  /*36e0*/  PRMT R185, RZ, 0x7610, R185 ;  /* 0x00007610ffb97816 */ /* 0x000fc400000000b9 */
[----:B------:R-:W-:Y:S01]  /*36f0*/  LEA.HI.X.SX32 R159, R160, R162, 0x1, P6 ;  /* 0x000000a2a09f7211 */ /* 0x000fe200030f0eff */
[----:B------:R-:W-:Y:S01]  /*3700*/  @P4 IMAD.MOV.U32 R160, RZ, RZ, R52 ;  /* 0x000000ffffa04224 */ /* 0x000fe200078e0034 */
[----:B------:R-:W-:-:S04]  /*3710*/  ISETP.LT.AND P5, PT, R21, R172, P0 ;  /* 0x000000ac1500720c */ /* 0x000fc800007a1270 */
[----:B------:R0:W2:Y:S01]  /*3720*/  @P4 LDG.E.U8 R185, desc[UR18][R160.64] ;  /* 0x00000012a0b94981 */ /* 0x0000a2000c1e1100 */
[----:B------:R-:W-:Y:S02]  /*3730*/  ISETP.LT.AND P4, PT, R22, R172, P0 ;  /* 0x000000ac1600720c */ /* 0x000fe40000781270 */
[----:B------:R-:W-:Y:S02]  /*3740*/  PRMT R170, RZ, 0x7610, R170 ;  /* 0x00007610ffaa7816 */ /* 0x000fe400000000aa */
[----:B------:R-:W-:-:S04]  /*3750*/  PRMT R182, RZ, 0x7610, R182 ;  /* 0x00007610ffb67816 */ /* 0x000fc800000000b6 */
[----:B0-----:R-:W-:Y:S02]  /*3760*/  @P5 IMAD.MOV.U32 R160, RZ, RZ, R54 ;  /* 0x000000ffffa05224 */ /* 0x001fe400078e0036 */
[----:B------:R-:W-:-:S05]  /*3770*/  @P5 IMAD.MOV.U32 R161, RZ, RZ, R59 ;  /* 0x000000ffffa15224 */ /* 0x000fca00078e003b */
[----:B------:R0:W2:Y:S01]  /*3780*/  @P5 LDG.E.U8 R170, desc[UR18][R160.64] ;  /* 0x00000012a0aa5981 */ /* 0x0000a2000c1e1100 */
[----:B------:R-:W-:Y:S01]  /*3790*/  ISETP.LT.AND P5, PT, R23, R172, P0 ;  /* 0x000000ac1700720c */ /* 0x000fe200007a1270 */
[----:B0-----:R-:W-:Y:S02]  /*37a0*/  @P4 IMAD.MOV.U32 R160, RZ, RZ, R56 ;  /* 0x000000ffffa04224 */ /* 0x001fe400078e0038 */
[----:B------:R-:W-:-:S05]  /*37b0*/  @P4 IMAD.MOV.U32 R161, RZ, RZ, R61 ;  /* 0x000000ffffa14224 */ /* 0x000fca00078e003d */
[----:B------:R0:W2:Y:S01]  /*37c0*/  @P4 LDG.E.U8 R182, desc[UR18][R160.64] ;  /* 0x00000012a0b64981 */ /* 0x0000a2000c1e1100 */
[----:B------:R-:W-:Y:S02]  /*37d0*/  ISETP.LT.AND P4, PT, R24, R172, P0 ;  /* 0x000000ac1800720c */ /* 0x000fe40000781270 */
[----:B------:R-:W-:Y:S02]  /*37e0*/  PRMT R184, RZ, 0x7610, R184 ;  /* 0x00007610ffb87816 */ /* 0x000fe400000000b8 */
[----:B------:R-:W-:Y:S01]  /*37f0*/  PRMT R186, RZ, 0x7610, R186 ;  /* 0x00007610ffba7816 */ /* 0x000fe200000000ba */
[----:B0-----:R-:W-:Y:S02]  /*3800*/  @P5 IMAD.MOV.U32 R160, RZ, RZ, R58 ;  /* 0x000000ffffa05224 */ /* 0x001fe400078e003a */
[----:B------:R-:W-:-:S05]  /*3810*/  @P5 IMAD.MOV.U32 R161, RZ, RZ, R63 ;  /* 0x000000ffffa15224 */ /* 0x000fca00078e003f */
[----:B------:R0:W2:Y:S01]  /*3820*/  @P5 LDG.E.U8 R184, desc[UR18][R160.64] ;  /* 0x00000012a0b85981 */ /* 0x0000a2000c1e1100 */
[----:B------:R-:W-:Y:S01]  /*3830*/  ISETP.LT.AND P5, PT, R35, R172, P0 ;  /* 0x000000ac2300720c */ /* 0x000fe200007a1270 */
[----:B0-----:R-:W-:Y:S02]  /*3840*/  @P4 IMAD.MOV.U32 R160, RZ, RZ, R60 ;  /* 0x000000ffffa04224 */ /* 0x001fe400078e003c */
[----:B------:R-:W-:-:S05]  /*3850*/  @P4 IMAD.MOV.U32 R161, RZ, RZ, R65 ;  /* 0x000000ffffa14224 */ /* 0x000fca00078e0041 */
[----:B------:R0:W2:Y:S01]  /*3860*/  @P4 LDG.E.U8 R186, desc[UR18][R160.64] ;  /* 0x00000012a0ba4981 */ /* 0x0000a2000c1e1100 */
[-C--:B------:R-:W-:Y:S02]  /*3870*/  ISETP.LT.AND P4, PT, R37, R172.reuse, P0 ;  /* 0x000000ac2500720c */ /* 0x080fe40000781270 */
[----:B------:R-:W-:Y:S02]  /*3880*/  PRMT R188, RZ, 0x7610, R188 ;  /* 0x00007610ffbc7816 */ /* 0x000fe400000000bc */
[----:B------:R-:W-:Y:S01]  /*3890*/  PRMT R192, RZ, 0x7610, R192 ;  /* 0x00007610ffc07816 */ /* 0x000fe200000000c0 */
[----:B0-----:R-:W-:Y:S02]  /*38a0*/  @P5 IMAD.MOV.U32 R160, RZ, RZ, R62 ;  /* 0x000000ffffa05224 */ /* 0x001fe400078e003e */
[----:B------:R-:W-:Y:S01]  /*38b0*/  @P5 IMAD.MOV.U32 R161, RZ, RZ, R67 ;  /* 0x000000ffffa15224 */ /* 0x000fe200078e0043 */
[----:B------:R-:W-:-:S05]  /*38c0*/  ISETP.LT.AND P6, PT, R41, R172, P0 ;  /* 0x000000ac2900720c */ /* 0x000fca00007c1270 */
[----:B------:R-:W-:Y:S02]  /*38d0*/  @P4 IMAD.MOV.U32 R162, RZ, RZ, R64 ;  /* 0x000000ffffa24224 */ /* 0x000fe400078e0040 */
[----:B------:R-:W-:Y:S01]  /*38e0*/  @P4 IMAD.MOV.U32 R163, RZ, RZ, R69 ;  /* 0x000000ffffa34224 */ /* 0x000fe200078e0045 */
[----:B------:R0:W5:Y:S01]  /*38f0*/  @P5 LDG.E.U8 R188, desc[UR18][R160.64] ;  /* 0x00000012a0bc5981 */ /* 0x000162000c1e1100 */
[----:B------:R-:W-:-:S03]  /*3900*/  ISETP.LT.AND P5, PT, R39, R172, P0 ;  /* 0x000000ac2700720c */ /* 0x000fc600007a1270 */
[----:B------:R1:W5:Y:S01]  /*3910*/  @P4 LDG.E.U8 R192, desc[UR18][R162.64] ;  /* 0x00000012a2c04981 */ /* 0x000362000c1e1100 */
[----:B0-----:R-:W-:-:S04]  /*3920*/  LOP3.LUT R160, R20, 0x4, RZ, 0xfc, !PT ;  /* 0x0000000414a07812 */ /* 0x001fc800078efcff */
[----:B------:R-:W-:-:S05]  /*3930*/  ISETP.LT.AND P4, PT, R160, R172, P0 ;  /* 0x000000aca000720c */ /* 0x000fca0000781270 */
[----:B-1----:R-:W-:Y:S01]  /*3940*/  @P5 IMAD.MOV.U32 R162, RZ, RZ, R66 ;  /* 0x000000ffffa25224 */ /* 0x002fe200078e0042 */
[----:B------:R-:W-:Y:S01]  /*3950*/  PRMT R196, RZ, 0x7610, R196 ;  /* 0x00007610ffc47816 */ /* 0x000fe200000000c4 */
[----:B------:R-:W-:Y:S01]  /*3960*/  @P5 IMAD.MOV.U32 R163, RZ, RZ, R71 ;  /* 0x000000ffffa35224 */ /* 0x000fe200078e0047 */
[----:B------:R-:W-:Y:S01]  /*3970*/  PRMT R200, RZ, 0x7610, R200 ;  /* 0x00007610ffc87816 */ /* 0x000fe200000000c8 */
[----:B------:R-:W-:Y:S02]  /*3980*/  @P6 IMAD.MOV.U32 R164, RZ, RZ, R84 ;  /* 0x000000ffffa46224 */ /* 0x000fe400078e0054 */
[----:B------:R-:W-:Y:S01]  /*3990*/  @P6 IMAD.MOV.U32 R165, RZ, RZ, R89 ;  /* 0x000000ffffa56224 */ /* 0x000fe200078e0059 */
[C---:B------:R-:W-:Y:S01]  /*39a0*/  LOP3.LUT R161, R20.reuse, 0x14, RZ, 0xfc, !PT ;  /* 0x0000001414a17812 */ /* 0x040fe200078efcff */
[----:B------:R0:W5:Y:S01]  /*39b0*/  @P5 LDG.E.U8 R196, desc[UR18][R162.64] ;  /* 0x00000012a2c45981 */ /* 0x000162000c1e1100 */
[----:B------:R-:W-:Y:S02]  /*39c0*/  PRMT R204, RZ, 0x7610, R204 ;  /* 0x00007610ffcc7816 */ /* 0x000fe400000000cc */
[----:B------:R-:W-:Y:S01]  /*39d0*/  ISETP.LT.AND P5, PT, R161, R172, P0 ;  /* 0x000000aca100720c */ /* 0x000fe200007a1270 */
[----:B------:R1:W5:Y:S01]  /*39e0*/  @P6 LDG.E.U8 R200, desc[UR18][R164.64] ;  /* 0x00000012a4c86981 */ /* 0x000362000c1e1100 */
[----:B0-----:R-:W-:Y:S01]  /*39f0*/  LOP3.LUT R162, R20, 0x24, RZ, 0xfc, !PT ;  /* 0x0000002414a27812 */ /* 0x001fe200078efcff */
[----:B-1----:R-:W-:-:S02]  /*3a00*/  @P4 IMAD.MOV.U32 R164, RZ, RZ, R68 ;  /* 0x000000ffffa44224 */ /* 0x002fc400078e0044 */
[----:B------:R-:W-:-:S05]  /*3a10*/  @P4 IMAD.MOV.U32 R165, RZ, RZ, R73 ;  /* 0x000000ffffa54224 */ /* 0x000fca00078e0049 */
[----:B------:R0:W5:Y:S01]  /*3a20*/  @P4 LDG.E.U8 R204, desc[UR18][R164.64] ;  /* 0x00000012a4cc4981 */ /* 0x000162000c1e1100 */
[-C--:B------:R-:W-:Y:S02]  /*3a30*/  ISETP.LT.AND P4, PT, R162, R172.reuse, P0 ;  /* 0x000000aca200720c */ /* 0x080fe40000781270 */
[----:B------:R-:W-:Y:S01]  /*3a40*/  @P5 IMAD.MOV.U32 R166, RZ, RZ, R70 ;  /* 0x000000ffffa65224 */ /* 0x000fe200078e0046 */
[----:B------:R-:W-:Y:S01]  /*3a50*/  PRMT R206, RZ, 0x7610, R206 ;  /* 0x00007610ffce7816 */ /* 0x000fe200000000ce */
[----:B------:R-:W-:Y:S01]  /*3a60*/  @P5 IMAD.MOV.U32 R167, RZ, RZ, R75 ;  /* 0x000000ffffa75224 */ /* 0x000fe200078e004b */
[----:B------:R-:W-:Y:S02]  /*3a70*/  LOP3.LUT R163, R20, 0x34, RZ, 0xfc, !PT ;  /* 0x0000003414a37812 */ /* 0x000fe400078efcff */
[----:B------:R-:W-:Y:S02]  /*3a80*/  PRMT R208, RZ, 0x7610, R208 ;  /* 0x00007610ffd07816 */ /* 0x000fe400000000d0 */
[----:B------:R1:W5:Y:S01]  /*3a90*/  @P5 LDG.E.U8 R206, desc[UR18][R166.64] ;  /* 0x00000012a6ce5981 */ /* 0x000362000c1e1100 */
[----:B------:R-:W-:-:S02]  /*3aa0*/  ISETP.LT.AND P5, PT, R163, R172, P0 ;  /* 0x000000aca300720c */ /* 0x000fc400007a1270 */
[----:B0-----:R-:W-:Y:S01]  /*3ab0*/  LOP3.LUT R164, R20, 0x44, RZ, 0xfc, !PT ;  /* 0x0000004414a47812 */ /* 0x001fe200078efcff */
[----:B-1----:R-:W-:Y:S02]  /*3ac0*/  @P4 IMAD.MOV.U32 R166, RZ, RZ, R72 ;  /* 0x000000ffffa64224 */ /* 0x002fe400078e0048 */
[----:B------:R-:W-:-:S05]  /*3ad0*/  @P4 IMAD.MOV.U32 R167, RZ, RZ, R77 ;  /* 0x000000ffffa74224 */ /* 0x000fca00078e004d */
[----:B------:R-:W5:Y:S01]  /*3ae0*/  @P4 LDG.E.U8 R208, desc[UR18][R166.64] ;  /* 0x00000012a6d04981 */ /* 0x000f62000c1e1100 */
[----:B------:R-:W-:Y:S02]  /*3af0*/  ISETP.LT.AND P4, PT, R164, R172, P0 ;  /* 0x000000aca400720c */ /* 0x000fe40000781270 */
[----:B------:R-:W-:Y:S01]  /*3b00*/  @P5 IMAD.MOV.U32 R168, RZ, RZ, R74 ;  /* 0x000000ffffa85224 */ /* 0x000fe200078e004a */
[----:B------:R-:W-:Y:S01]  /*3b10*/  PRMT R210, RZ, 0x7610, R210 ;  /* 0x00007610ffd27816 */ /* 0x000fe200000000d2 */
[----:B------:R-:W-:Y:S01]  /*3b20*/  @P5 IMAD.MOV.U32 R169, RZ, RZ, R79 ;  /* 0x000000ffffa95224 */ /* 0x000fe200078e004f */
[----:B------:R-:W-:-:S04]  /*3b30*/  PRMT R212, RZ, 0x7610, R212 ;  /* 0x00007610ffd47816 */ /* 0x000fc800000000d4 */
[----:B------:R0:W5:Y:S01]  /*3b40*/  @P5 LDG.E.U8 R210, desc[UR18][R168.64] ;  /* 0x00000012a8d25981 */ /* 0x000162000c1e1100 */
[----:B------:R-:W-:-:S03]  /*3b50*/  LOP3.LUT R165, R20, 0x54, RZ, 0xfc, !PT ;  /* 0x0000005414a57812 */ /* 0x000fc600078efcff */
[----:B0-----:R-:W-:Y:S02]  /*3b60*/  @P4 IMAD.MOV.U32 R168, RZ, RZ, R76 ;  /* 0x000000ffffa84224 */ /* 0x001fe400078e004c */
[----:B------:R-:W-:Y:S01]  /*3b70*/  @P4 IMAD.MOV.U32 R169, RZ, RZ, R81 ;  /* 0x000000ffffa94224 */ /* 0x000fe200078e0051 */
[----:B------:R-:W-:-:S04]  /*3b80*/  LOP3.LUT R166, R20, 0x64, RZ, 0xfc, !PT ;  /* 0x0000006414a67812 */ /* 0x000fc800078efcff */
[----:B------:R0:W5:Y:S01]  /*3b90*/  @P4 LDG.E.U8 R212, desc[UR18][R168.64] ;  /* 0x00000012a8d44981 */ /* 0x000162000c1e1100 */
[-C--:B------:R-:W-:Y:S02]  /*3ba0*/  ISETP.LT.AND P4, PT, R165, R172.reuse, P0 ;  /* 0x000000aca500720c */ /* 0x080fe40000781270 */
[-C--:B------:R-:W-:Y:S02]  /*3bb0*/  ISETP.LT.AND P5, PT, R166, R172.reuse, P0 ;  /* 0x000000aca600720c */ /* 0x080fe400007a1270 */
[----:B------:R-:W-:Y:S02]  /*3bc0*/  LOP3.LUT R167, R20, 0x74, RZ, 0xfc, !PT ;  /* 0x0000007414a77812 */ /* 0x000fe400078efcff */
[-C--:B------:R-:W-:Y:S02]  /*3bd0*/  ISETP.LT.AND P3, PT, R88, R172.reuse, P0 ;  /* 0x000000ac5800720c */ /* 0x080fe40000761270 */
[----:B------:R-:W-:Y:S02]  /*3be0*/  ISETP.LT.AND P0, PT, R167, R172, P0 ;  /* 0x000000aca700720c */ /* 0x000fe40000701270 */
[----:B------:R-:W-:-:S03]  /*3bf0*/  PRMT R214, RZ, 0x7610, R214 ;  /* 0x00007610ffd67816 */ /* 0x000fc600000000d6 */
[----:B0-----:R-:W-:Y:S02]  /*3c00*/  @P4 IMAD.MOV.U32 R168, RZ, RZ, R78 ;  /* 0x000000ffffa84224 */ /* 0x001fe400078e004e */
[----:B------:R-:W-:Y:S01]  /*3c10*/  @P4 IMAD.MOV.U32 R169, RZ, RZ, R83 ;  /* 0x000000ffffa94224 */ /* 0x000fe200078e0053 */
[----:B------:R-:W-:-:S04]  /*3c20*/  PRMT R216, RZ, 0x7610, R216 ;  /* 0x00007610ffd87816 */ /* 0x000fc800000000d8 */
[----:B------:R0:W5:Y:S01]  /*3c30*/  @P4 LDG.E.U8 R214, desc[UR18][R168.64] ;  /* 0x00000012a8d64981 */ /* 0x000162000c1e1100 */
[----:B------:R-:W-:Y:S02]  /*3c40*/  PRMT R218, RZ, 0x7610, R218 ;  /* 0x00007610ffda7816 */ /* 0x000fe400000000da */
[----:B------:R-:W-:Y:S02]  /*3c50*/  PRMT R187, RZ, 0x7610, R187 ;  /* 0x00007610ffbb7816 */ /* 0x000fe400000000bb */
[----:B------:R-:W-:Y:S02]  /*3c60*/  PRMT R189, RZ, 0x7610, R189 ;  /* 0x00007610ffbd7816 */ /* 0x000fe400000000bd */
[----:B------:R-:W-:Y:S02]  /*3c70*/  PRMT R191, RZ, 0x7610, R191 ;  /* 0x00007610ffbf7816 */ /* 0x000fe400000000bf */
[----:B------:R-:W-:Y:S01]  /*3c80*/  PRMT R193, RZ, 0x7610, R193 ;  /* 0x00007610ffc17816 */ /* 0x000fe200000000c1 */
[----:B0-----:R-:W-:Y:S01]  /*3c90*/  @P5 IMAD.MOV.U32 R168, RZ, RZ, R80 ;  /* 0x000000ffffa85224 */ /* 0x001fe200078e0050 */
[----:B------:R-:W-:Y:S01]  /*3ca0*/  PRMT R195, RZ, 0x7610, R195 ;  /* 0x00007610ffc37816 */ /* 0x000fe200000000c3 */
[----:B------:R-:W-:Y:S01]  /*3cb0*/  @P5 IMAD.MOV.U32 R169, RZ, RZ, R85 ;  /* 0x000000ffffa95224 */ /* 0x000fe200078e0055 */
[----:B------:R-:W-:Y:S01]  /*3cc0*/  PRMT R197, RZ, 0x7610, R197 ;  /* 0x00007610ffc57816 */ /* 0x000fe200000000c5 */
[----:B------:R-:W5:Y:S01]  /*3cd0*/  @P3 LDG.E.U8 R187, desc[UR18][R94.64] ;  /* 0x000000125ebb3981 */ /* 0x000f62000c1e1100 */
[----:B------:R-:W-:-:S02]  /*3ce0*/  PRMT R199, RZ, 0x7610, R199 ;  /* 0x00007610ffc77816 */ /* 0x000fc400000000c7 */
[----:B------:R-:W-:Y:S01]  /*3cf0*/  PRMT R201, RZ, 0x7610, R201 ;  /* 0x00007610ffc97816 */ /* 0x000fe200000000c9 */
[----:B------:R0:W5:Y:S01]  /*3d00*/  @P5 LDG.E.U8 R216, desc[UR18][R168.64] ;  /* 0x00000012a8d85981 */ /* 0x000162000c1e1100 */
[----:B------:R-:W-:Y:S02]  /*3d10*/  PRMT R190, RZ, 0x7610, R190 ;  /* 0x00007610ffbe7816 */ /* 0x000fe400000000be */
[----:B------:R-:W-:Y:S01]  /*3d20*/  PRMT R194, RZ, 0x7610, R194 ;  /* 0x00007610ffc27816 */ /* 0x000fe200000000c2 */
[----:B------:R-:W5:Y:S01]  /*3d30*/  @P3 LDG.E.U8 R189, desc[UR18][R102.64] ;  /* 0x0000001266bd3981 */ /* 0x000f62000c1e1100 */
[----:B------:R-:W-:Y:S02]  /*3d40*/  PRMT R198, RZ, 0x7610, R198 ;  /* 0x00007610ffc67816 */ /* 0x000fe400000000c6 */
[----:B------:R-:W-:Y:S01]  /*3d50*/  PRMT R202, RZ, 0x7610, R202 ;  /* 0x00007610ffca7816 */ /* 0x000fe200000000ca */
[----:B------:R-:W5:Y:S01]  /*3d60*/  @P3 LDG.E.U8 R191, desc[UR18][R110.64] ;  /* 0x000000126ebf3981 */ /* 0x000f62000c1e1100 */
        /* <DEDUP_REMOVED lines=15> */
[----:B------:R-:W-:-:S02]  /*3e60*/  PRMT R229, RZ, 0x7610, R229 ;  /* 0x00007610ffe57816 */ /* 0x000fc400000000e5 */
[----:B------:R-:W-:Y:S01]  /*3e70*/  PRMT R231, RZ, 0x7610, R231 ;  /* 0x00007610ffe77816 */ /* 0x000fe200000000e7 */
[----:B------:R-:W5:Y:S01]  /*3e80*/  @P3 LDG.E.U8 R199, desc[UR18][R144.64] ;  /* 0x0000001290c73981 */ /* 0x000f62000c1e1100 */
        /* <DEDUP_REMOVED lines=12> */
[----:B------:R-:W-:-:S03]  /*3f50*/  PRMT R234, RZ, 0x7610, R234 ;  /* 0x00007610ffea7816 */ /* 0x000fc600000000ea */
[----:B------:R-:W5:Y:S04]  /*3f60*/  @P3 LDG.E.U8 R202, desc[UR18][R120.64] ;  /* 0x0000001278ca3981 */ /* 0x000f68000c1e1100 */
        /* <DEDUP_REMOVED lines=19> */
[----:B------:R-:W5:Y:S01]  /*40a0*/  @P3 LDG.E.U8 R234, desc[UR18][R158.64] ;  /* 0x000000129eea3981 */ /* 0x000f62000c1e1100 */
[----:B0-----:R-:W-:-:S04]  /*40b0*/  SHF.R.S32.HI R168, RZ, 0x7, R0 ;  /* 0x00000007ffa87819 */ /* 0x001fc80000011400 */
[----:B------:R-:W-:Y:S01]  /*40c0*/  SGXT R168, R168, 0x1 ;  /* 0x00000001a8a8781a */ /* 0x000fe20000000200 */
[----:B------:R-:W-:-:S04]  /*40d0*/  @!UP0 UIADD3 UR4, UPT, UPT, -UR11, 0x100000, URZ ;  /* 0x001000000b048890 */ /* 0x000fc8000fffe1ff */
[----:B------:R-:W-:Y:S02]  /*40e0*/  @!UP0 USHF.L.U32 UR5, UR4, 0xb, URZ ;  /* 0x0000000b04058899 */ /* 0x000fe400080006ff */
[----:B------:R-:W-:Y:S01]  /*40f0*/  @!UP0 USHF.L.U32 UR4, UR4, 0x1, URZ ;  /* 0x0000000104048899 */ /* 0x000fe200080006ff */
[----:B------:R-:W-:Y:S01]  /*4100*/  LOP3.LUT R169, R168, 0x90, RZ, 0xc0, !PT ;  /* 0x00000090a8a97812 */ /* 0x000fe200078ec0ff */
[----:B------:R-:W-:-:S03]  /*4110*/  VOTEU.ALL UP0, P2 ;  /* 0x0000000000ff7886 */ /* 0x000fc60001000000 */
[----:B------:R-:W-:-:S04]  /*4120*/  LOP3.LUT R168, R169, 0x7f, R0, 0x78, !PT ;  /* 0x0000007fa9a87812 */ /* 0x000fc800078e7800 */
[----:B------:R-:W-:-:S03]  /*4130*/  LOP3.LUT R169, R168, 0x20, RZ, 0x3c, !PT ;  /* 0x00000020a8a97812 */ /* 0x000fc600078e3cff */
[----:B------:R0:W1:Y:S01]  /*4140*/  @!UP0 SYNCS.EXCH.64 URZ, [UR9+0x8008], UR4 ;  /* 0x0080080409ff85b2 */ /* 0x0000620008000100 */
[----:B--2---:R-:W-:Y:S04]  /*4150*/  STS.U8 [R168+UR9], R203 ;  /* 0x000000cba8007988 */ /* 0x004fe80008000009 */
[----:B---3--:R-:W-:Y:S04]  /*4160*/  STS.U8 [R168+UR9+0x200], R205 ;  /* 0x000200cda8007988 */ /* 0x008fe80008000009 */
[----:B----4-:R-:W-:Y:S04]  /*4170*/  STS.U8 [R168+UR9+0x400], R207 ;  /* 0x000400cfa8007988 */ /* 0x010fe80008000009 */
[----:B-----5:R-:W-:Y:S04]  /*4180*/  STS.U8 [R168+UR9+0x600], R209 ;  /* 0x000600d1a8007988 */ /* 0x020fe80008000009 */
[----:B------:R-:W-:Y:S04]  /*4190*/  STS.U8 [R168+UR9+0x800], R211 ;  /* 0x000800d3a8007988 */ /* 0x000fe80008000009 */
[----:B------:R-:W-:Y:S04]  /*41a0*/  STS.U8 [R168+UR9+0xa00], R213 ;  /* 0x000a00d5a8007988 */ /* 0x000fe80008000009 */
[----:B------:R-:W-:Y:S04]  /*41b0*/  STS.U8 [R168+UR9+0xc00], R215 ;  /* 0x000c00d7a8007988 */ /* 0x000fe80008000009 */
[----:B------:R-:W-:Y:S04]  /*41c0*/  STS.U8 [R168+UR9+0xe00], R217 ;  /* 0x000e00d9a8007988 */ /* 0x000fe80008000009 */
[----:B------:R-:W-:Y:S04]  /*41d0*/  STS.U8 [R168+UR9+0x1000], R219 ;  /* 0x001000dba8007988 */ /* 0x000fe80008000009 */
[----:B------:R-:W-:Y:S04]  /*41e0*/  STS.U8 [R168+UR9+0x1200], R221 ;  /* 0x001200dda8007988 */ /* 0x000fe80008000009 */
[----:B------:R-:W-:Y:S04]  /*41f0*/  STS.U8 [R168+UR9+0x1400], R223 ;  /* 0x001400dfa8007988 */ /* 0x000fe80008000009 */
[----:B------:R-:W-:Y:S04]  /*4200*/  STS.U8 [R168+UR9+0x1600], R225 ;  /* 0x001600e1a8007988 */ /* 0x000fe80008000009 */
[----:B------:R2:W-:Y:S04]  /*4210*/  STS.U8 [R168+UR9+0x1800], R171 ;  /* 0x001800aba8007988 */ /* 0x0005e80008000009 */
[----:B------:R-:W-:Y:S04]  /*4220*/  STS.U8 [R168+UR9+0x1a00], R181 ;  /* 0x001a00b5a8007988 */ /* 0x000fe80008000009 */
[----:B------:R-:W-:Y:S04]  /*4230*/  STS.U8 [R168+UR9+0x1c00], R183 ;  /* 0x001c00b7a8007988 */ /* 0x000fe80008000009 */
[----:B------:R-:W-:Y:S01]  /*4240*/  STS.U8 [R168+UR9+0x1e00], R185 ;  /* 0x001e00b9a8007988 */ /* 0x000fe20008000009 */
[----:B--2---:R-:W-:-:S03]  /*4250*/  LOP3.LUT R171, R168, 0x60, RZ, 0x3c, !PT ;  /* 0x00000060a8ab7812 */ /* 0x004fc600078e3cff */
[----:B------:R2:W-:Y:S04]  /*4260*/  STS.U8 [R169+UR9+0x300], R170 ;  /* 0x000300aaa9007988 */ /* 0x0005e80008000009 */
[----:B------:R0:W-:Y:S04]  /*4270*/  STS.U8 [R169+UR9+0x700], R182 ;  /* 0x000700b6a9007988 */ /* 0x0001e80008000009 */
[----:B------:R0:W-:Y:S01]  /*4280*/  STS.U8 [R169+UR9+0xb00], R184 ;  /* 0x000b00b8a9007988 */ /* 0x0001e20008000009 */
[----:B--2---:R-:W-:-:S03]  /*4290*/  LOP3.LUT R170, R168, 0x40, RZ, 0x3c, !PT ;  /* 0x00000040a8aa7812 */ /* 0x004fc600078e3cff */
[----:B------:R0:W-:Y:S04]  /*42a0*/  STS.U8 [R169+UR9+0xf00], R186 ;  /* 0x000f00baa9007988 */ /* 0x0001e80008000009 */
        /* <DEDUP_REMOVED lines=8> */
[----:B------:R0:W-:Y:S01]  /*4330*/  STS.U8 [R169+UR9+0x1100], R212 ;  /* 0x001100d4a9007988 */ /* 0x0001e20008000009 */
[----:B------:R-:W-:-:S03]  /*4340*/  ISETP.NE.U32.AND P0, PT, RZ, UR16, PT ;  /* 0x00000010ff007c0c */ /* 0x000fc6000bf05070 */
[----:B------:R0:W-:Y:S01]  /*4350*/  STS.U8 [R169+UR9+0x1500], R214 ;  /* 0x001500d6a9007988 */ /* 0x0001e20008000009 */
[----:B------:R-:W-:-:S03]  /*4360*/  ISETP.LT.OR P3, PT, R4, 0x80, P0 ;  /* 0x000000800400780c */ /* 0x000fc60000761670 */
        /* <DEDUP_REMOVED lines=34> */
[----:B-1----:R1:W-:Y:S06]  /*4590*/  MEMBAR.ALL.CTA ;  /* 0x0000000000007992 */ /* 0x0023ec0000008000 */
[----:B-1----:R-:W1:Y:S02]  /*45a0*/  FENCE.VIEW.ASYNC.S ;  /* 0x00000000000073c6 */ /* 0x002e640000000000 */
[----:B-1----:R-:W-:Y:S01]  /*45b0*/  BAR.SYNC.DEFER_BLOCKING 0x0 ;  /* 0x0000000000007b1d */ /* 0x002fe20000010000 */
[----:B------:R-:W-:-:S05]  /*45c0*/  ISETP.GE.AND P4, PT, R4, 0x100, PT ;  /* 0x000001000400780c */ /* 0x000fca0003f86270 */
[----:B------:R-:W-:Y:S08]  /*45d0*/  @P3 BRA `(.L_x_6) ;  /* 0x0000000000843947 */ /* 0x000ff00003800000 */
[----:B0-----:R-:W-:Y:S02]  /*45e0*/  UIADD3 UR4, UPT, UPT, UR9, 0x2000, URZ ;  /* 0x0000200009047890 */ /* 0x001fe4000fffe0ff */
[----:B------:R-:W-:Y:S02]  /*45f0*/  USHF.R.U32.HI UR12, URZ, 0x4, UR9 ;  /* 0x00000004ff0c7899 */ /* 0x000fe40008011609 */
[----:B------:R-:W-:Y:S02]  /*4600*/  USHF.R.U32.HI UR4, URZ, 0x4, UR4 ;  /* 0x00000004ff047899 */ /* 0x000fe40008011604 */
[----:B------:R-:W-:Y:S02]  /*4610*/  USGXT.U32 UR12, UR12, 0xe ;  /* 0x0000000e0c0c789a */ /* 0x000fe40008000000 */
[----:B------:R-:W-:Y:S02]  /*4620*/  USGXT.U32 UR14, UR4, 0xe ;  /* 0x0000000e040e789a */ /* 0x000fe40008000000 */
[----:B------:R-:W-:-:S02]  /*4630*/  UIADD3 UR26, UP0, UPT, UR12, 0x80, URZ ;  /* 0x000000800c1a7890 */ /* 0x000fc4000ff1e0ff */
[----:B------:R-:W-:Y:S01]  /*4640*/  UIADD3 UR28, UP1, UPT, UR14, 0x2, URZ ;  /* 0x000000020e1c7890 */ /* 0x000fe2000ff3e0ff */
[----:B------:R-:W-:Y:S01]  /*4650*/  UMOV UR4, URZ ;  /* 0x000000ff00047c82 */ /* 0x000fe20008000000 */
[----:B------:R-:W-:Y:S01]  /*4660*/  UMOV UR30, 0x0 ;  /* 0x00000000001e7882 */ /* 0x000fe20000000000 */
[----:B------:R-:W-:Y:S02]  /*4670*/  UIADD3.X UR27, UPT, UPT, UR4, -0x7fffbfe0, URZ, UP0, !UPT ;  /* 0x80004020041b7890 */ /* 0x000fe400087fe4ff */
[----:B------:R-:W-:Y:S02]  /*4680*/  UIADD3.X UR29, UPT, UPT, UR4, 0x40004040, URZ, UP1, !UPT ;  /* 0x40004040041d7890 */ /* 0x000fe40008ffe4ff */
[----:B------:R-:W-:Y:S02]  /*4690*/  UIADD3.64 UR16, UPT, UPT, UR26, 0x80, URZ ;  /* 0x000000801a107897 */ /* 0x000fe4000fffe0ff */
[----:B------:R-:W-:Y:S02]  /*46a0*/  UIADD3.64 UR20, UPT, UPT, UR28, 0x2, URZ ;  /* 0x000000021c147897 */ /* 0x000fe4000fffe0ff */
[----:B------:R-:W-:-:S02]  /*46b0*/  UIADD3.64 UR22, UPT, UPT, UR26, 0x100, URZ ;  /* 0x000001001a167897 */ /* 0x000fc4000fffe0ff */
[----:B------:R-:W-:Y:S01]  /*46c0*/  UIADD3.64 UR24, UPT, UPT, UR28, 0x4, URZ ;  /* 0x000000041c187897 */ /* 0x000fe2000fffe0ff */
[----:B------:R-:W-:Y:S01]  /*46d0*/  UMOV UR31, 0x4108490 ;  /* 0x04108490001f7882 */ /* 0x000fe20000000000 */
[----:B------:R-:W-:Y:S01]  /*46e0*/  UMOV UR13, 0x80004020 ;  /* 0x80004020000d7882 */ /* 0x000fe20000000000 */
[----:B------:R-:W-:Y:S01]  /*46f0*/  UMOV UR15, 0x40004040 ;  /* 0x40004040000f7882 */ /* 0x000fe20000000000 */
[----:B------:R-:W-:Y:S01]  /*4700*/  UMOV UR32, 0x0 ;  /* 0x0000000000207882 */ /* 0x000fe20000000000 */
[----:B------:R-:W-:Y:S01]  /*4710*/  UMOV UR33, 0x4108490 ;  /* 0x0410849000217882 */ /* 0x000fe20000000000 */
[----:B------:R-:W-:Y:S01]  /*4720*/  UMOV UR34, 0x0 ;  /* 0x0000000000227882 */ /* 0x000fe20000000000 */
[----:B------:R-:W-:Y:S01]  /*4730*/  UMOV UR35, 0x4108490 ;  /* 0x0410849000237882 */ /* 0x000fe20000000000 */
[----:B------:R-:W-:Y:S01]  /*4740*/  UMOV UR4, UR6 ;  /* 0x0000000600047c82 */ /* 0x000fe20008000000 */
[----:B------:R-:W-:Y:S01]  /*4750*/  UMOV UR5, URZ ;  /* 0x000000ff00057c82 */ /* 0x000fe20008000000 */
[----:B------:R1:W-:Y:S01]  /*4760*/  UTCQMMA gdesc[UR12], gdesc[UR14], tmem[UR8], tmem[UR30], idesc[UR31], !UPT ;  /* 0x00ff1e0e0c0075ea */ /* 0x0003e2000f800308 */
[----:B------:R-:W-:Y:S01]  /*4770*/  UMOV UR36, 0x0 ;  /* 0x0000000000247882 */ /* 0x000fe20000000000 */
[----:B------:R-:W-:Y:S01]  /*4780*/  UMOV UR37, 0x4108490 ;  /* 0x0410849000257882 */ /* 0x000fe20000000000 */
[----:B------:R1:W-:Y:S01]  /*4790*/  UTCQMMA gdesc[UR26], gdesc[UR28], tmem[UR8], tmem[UR32], idesc[UR33], UPT ;  /* 0x00ff201c1a0075ea */ /* 0x0003e2000b800308 */
[----:B------:R-:W-:Y:S01]  /*47a0*/  UMOV UR4, UR4 ;  /* 0x0000000400047c82 */ /* 0x000fe20008000000 */
[----:B------:R1:W-:Y:S01]  /*47b0*/  UTCQMMA gdesc[UR16], gdesc[UR20], tmem[UR8], tmem[UR34], idesc[UR35], UPT ;  /* 0x00ff2214100075ea */ /* 0x0003e2000b800308 */
[----:B------:R1:W-:Y:S01]  /*47c0*/  UTCQMMA gdesc[UR22], gdesc[UR24], tmem[UR8], tmem[UR36], idesc[UR37], UPT ;  /* 0x00ff2418160075ea */ /* 0x0003e2000b800308 */
[----:B------:R1:W-:Y:S01]  /*47d0*/  UTCBAR [UR4], URZ ;  /* 0x000000ff040073e9 */ /* 0x0003e200080000ff */
[----:B------:R-:W-:Y:S01]  /*47e0*/  NOP ;  /* 0x0000000000007918 */ /* 0x000fe20000000000 */
.L_x_6:
[----:B01----:R-:W-:Y:S01]  /*47f0*/  UMOV UR4, URZ ;  /* 0x000000ff00047c82 */ /* 0x003fe20008000000 */
[----:B------:R-:W-:Y:S05]  /*4800*/  @!P4 BRA `(.L_x_7) ;  /* 0x0000001c00a8c947 */ /* 0x000fea0003800000 */
[----:B------:R-:W-:Y:S01]  /*4810*/  UIADD3 UR7, UPT, UPT, UR9, 0x4000, URZ ;  /* 0x0000400009077890 */ /* 0x000fe2000fffe0ff */
[----:B------:R-:W-:Y:S01]  /*4820*/  SHF.R.S32.HI R177, RZ, 0x1f, R4 ;  /* 0x0000001fffb17819 */ /* 0x000fe20000011404 */
[----:B------:R-:W-:Y:S01]  /*4830*/  UIADD3 UR11, UPT, UPT, UR9, 0x6000, URZ ;  /* 0x00006000090b7890 */ /* 0x000fe2000fffe0ff */
[----:B------:R-:W-:Y:S01]  /*4840*/  IMAD.SHL.U32 R173, R128, 0x80, RZ ;  /* 0x0000008080ad7824 */ /* 0x000fe200078e00ff */
[----:B------:R-:W-:Y:S01]  /*4850*/  USHF.R.U32.HI UR7, URZ, 0x4, UR7 ;  /* 0x00000004ff077899 */ /* 0x000fe20008011607 */
[----:B------:R-:W-:Y:S01]  /*4860*/  LEA.HI R177, R177, R4, RZ, 0x7 ;  /* 0x00000004b1b17211 */ /* 0x000fe200078f38ff */
[----:B------:R-:W-:Y:S01]  /*4870*/  USHF.R.U32.HI UR11, URZ, 0x4, UR11 ;  /* 0x00000004ff0b7899 */ /* 0x000fe2000801160b */
[----:B------:R-:W-:Y:S01]  /*4880*/  IMAD.SHL.U32 R175, R129, 0x80, RZ ;  /* 0x0000008081af7824 */ /* 0x000fe200078e00ff */
[----:B------:R-:W-:Y:S01]  /*4890*/  USGXT.U32 UR12, UR7, 0xe ;  /* 0x0000000e070c789a */ /* 0x000fe20008000000 */
[----:B------:R-:W-:Y:S01]  /*48a0*/  SHF.R.S32.HI R177, RZ, 0x7, R177 ;  /* 0x00000007ffb17819 */ /* 0x000fe200000114b1 */
[----:B------:R-:W-:Y:S01]  /*48b0*/  USGXT.U32 UR14, UR11, 0xe ;  /* 0x0000000e0b0e789a */ /* 0x000fe20008000000 */
[----:B------:R-:W-:Y:S01]  /*48c0*/  VIADD R172, R172, 0xffffff80 ;  /* 0xffffff80acac7836 */ /* 0x000fe20000000000 */
[----:B------:R-:W-:Y:S01]  /*48d0*/  UIADD3 UR30, UP0, UPT, UR12, 0x80, URZ ;  /* 0x000000800c1e7890 */ /* 0x000fe2000ff1e0ff */
[----:B------:R-:W-:Y:S01]  /*48e0*/  VIMNMX R177, PT, PT, R177, 0x2, !PT ;  /* 0x00000002b1b17848 */ /* 0x000fe20007fe0100 */
[----:B------:R-:W-:Y:S01]  /*48f0*/  UIADD3 UR28, UP1, UPT, UR14, 0x2, URZ ;  /* 0x000000020e1c7890 */ /* 0x000fe2000ff3e0ff */
[----:B------:R-:W-:Y:S01]  /*4900*/  IMAD.MOV.U32 R128, RZ, RZ, RZ ;  /* 0x000000ffff807224 */ /* 0x000fe200078e00ff */
[----:B------:R-:W-:Y:S01]  /*4910*/  UMOV UR4, URZ ;  /* 0x000000ff00047c82 */ /* 0x000fe20008000000 */
[----:B------:R-:W-:Y:S01]  /*4920*/  UMOV UR5, URZ ;  /* 0x000000ff00057c82 */ /* 0x000fe20008000000 */
[----:B------:R-:W-:Y:S01]  /*4930*/  UIADD3.X UR31, UPT, UPT, UR4, -0x7fffbfe0, URZ, UP0, !UPT ;  /* 0x80004020041f7890 */ /* 0x000fe200087fe4ff */
[----:B------:R-:W-:Y:S01]  /*4940*/  SHF.R.S32.HI R174, RZ, 0x1f, R173 ;  /* 0x0000001fffae7819 */ /* 0x000fe200000114ad */
[----:B------:R-:W-:Y:S01]  /*4950*/  UIADD3.X UR29, UPT, UPT, UR5, 0x40004040, URZ, UP1, !UPT ;  /* 0x40004040051d7890 */ /* 0x000fe20008ffe4ff */
[----:B------:R-:W-:Y:S01]  /*4960*/  SHF.R.S32.HI R176, RZ, 0x1f, R175 ;  /* 0x0000001fffb07819 */ /* 0x000fe200000114af */
[----:B------:R-:W-:Y:S01]  /*4970*/  VIADD R177, R177, 0xffffffff ;  /* 0xffffffffb1b17836 */ /* 0x000fe20000000000 */
[----:B------:R-:W-:-:S02]  /*4980*/  UIADD3.64 UR20, UPT, UPT, UR30, 0x80, URZ ;  /* 0x000000801e147897 */ /* 0x000fc4000fffe0ff */
[----:B------:R-:W-:Y:S02]  /*4990*/  UIADD3.64 UR22, UPT, UPT, UR28, 0x2, URZ ;  /* 0x000000021c167897 */ /* 0x000fe4000fffe0ff */
[----:B------:R-:W-:Y:S02]  /*49a0*/  UIADD3.64 UR24, UPT, UPT, UR30, 0x100, URZ ;  /* 0x000001001e187897 */ /* 0x000fe4000fffe0ff */
[----:B------:R-:W-:Y:S01]  /*49b0*/  UIADD3.64 UR26, UPT, UPT, UR28, 0x4, URZ ;  /* 0x000000041c1a7897 */ /* 0x000fe2000fffe0ff */
[----:B------:R-:W-:-:S11]  /*49c0*/  UMOV UR11, 0x1 ;  /* 0x00000001000b7882 */ /* 0x000fd60000000000 */
.L_x_10:
[C---:B------:R-:W-:Y:S01]  /*49d0*/  IADD3 R156, P4, PT, R175.reuse, R156, RZ ;  /* 0x0000009caf9c7210 */ /* 0x040fe20007f9e0ff */
[----:B------:R-:W-:Y:S01]  /*49e0*/  IMAD.U32 R128, R128, -0x80000000, RZ ;  /* 0x8000000080807824 */ /* 0x000fe200078e00ff */
[C---:B------:R-:W-:Y:S02]  /*49f0*/  IADD3 R158, P3, PT, R175.reuse, R158, RZ ;  /* 0x0000009eaf9e7210 */ /* 0x040fe40007f7e0ff */
[C---:B------:R-:W-:Y:S01]  /*4a00*/  IADD3 R154, P5, PT, R175.reuse, R154, RZ ;  /* 0x0000009aaf9a7210 */ /* 0x040fe20007fbe0ff */
[C---:B------:R-:W-:Y:S01]  /*4a10*/  IMAD.X R157, R176.reuse, 0x1, R157, P4 ;  /* 0x00000001b09d7824 */ /* 0x040fe200020e069d */
        /* <DEDUP_REMOVED lines=40> */
[----:B------:R-:W-:Y:S01]  /*4ca0*/  IADD3 R116, P3, PT, R175, R116, RZ ;  /* 0x00000074af747210 */ /* 0x000fe20007f7e0ff */
[C---:B------:R-:W-:Y:S01]  /*4cb0*/  IMAD.X R99, R176.reuse, 0x1, R99, P4 ;  /* 0x00000001b0637824 */ /* 0x040fe200020e0663 */
[----:B------:R-:W-:Y:S01]  /*4cc0*/  IADD3 R52, P4, PT, R173, R52, RZ ;  /* 0x00000034ad347210 */ /* 0x000fe20007f9e0ff */
[C---:B------:R-:W-:Y:S01]  /*4cd0*/  IMAD.X R119, R176.reuse, 0x1, R119, P6 ;  /* 0x00000001b0777824 */ /* 0x040fe200030e0677 */
[C---:B------:R-:W-:Y:S01]  /*4ce0*/  IADD3 R112, P5, PT, R175.reuse, R112, RZ ;  /* 0x00000070af707210 */ /* 0x040fe20007fbe0ff */
[----:B------:R-:W-:Y:S01]  /*4cf0*/  IMAD.X R117, R176, 0x1, R117, P3 ;  /* 0x00000001b0757824 */ /* 0x000fe200018e0675 */
[----:B------:R-:W-:Y:S01]  /*4d00*/  IADD3 R110, P6, PT, R175, R110, RZ ;  /* 0x0000006eaf6e7210 */ /* 0x000fe20007fde0ff */
[----:B------:R-:W-:Y:S01]  /*4d10*/  IMAD.X R57, R174, 0x1, R57, P4 ;  /* 0x00000001ae397824 */ /* 0x000fe200020e0639 */
[----:B------:R-:W-:Y:S01]  /*4d20*/  IADD3 R48, P4, PT, R173, R48, RZ ;  /* 0x00000030ad307210 */ /* 0x000fe20007f9e0ff */
[C---:B------:R-:W-:Y:S01]  /*4d30*/  IMAD.X R113, R176.reuse, 0x1, R113, P5 ;  /* 0x00000001b0717824 */ /* 0x040fe200028e0671 */
[C---:B------:R-:W-:Y:S01]  /*4d40*/  IADD3 R108, P3, PT, R175.reuse, R108, RZ ;  /* 0x0000006caf6c7210 */ /* 0x040fe20007f7e0ff */
[----:B------:R-:W-:Y:S01]  /*4d50*/  IMAD.X R111, R176, 0x1, R111, P6 ;  /* 0x00000001b06f7824 */ /* 0x000fe200030e066f */
[C---:B------:R-:W-:Y:S01]  /*4d60*/  IADD3 R104, P5, PT, R175.reuse, R104, RZ ;  /* 0x00000068af687210 */ /* 0x040fe20007fbe0ff */
[----:B------:R-:W-:Y:S01]  /*4d70*/  IMAD.X R53, R174, 0x1, R53, P4 ;  /* 0x00000001ae357824 */ /* 0x000fe200020e0635 */
[----:B------:R-:W-:Y:S01]  /*4d80*/  IADD3 R102, P6, PT, R175, R102, RZ ;  /* 0x00000066af667210 */ /* 0x000fe20007fde0ff */
[C---:B------:R-:W-:Y:S01]  /*4d90*/  IMAD.X R109, R176.reuse, 0x1, R109, P3 ;  /* 0x00000001b06d7824 */ /* 0x040fe200018e066d */
        /* <DEDUP_REMOVED lines=8> */
[C---:B------:R-:W-:Y:S01]  /*4e20*/  IADD3 R40, P4, PT, R173.reuse, R40, RZ ;  /* 0x00000028ad287210 */ /* 0x040fe20007f9e0ff */
[C---:B------:R-:W-:Y:S01]  /*4e30*/  IMAD.X R97, R176.reuse, 0x1, R97, P5 ;  /* 0x00000001b0617824 */ /* 0x040fe200028e0661 */
[C---:B------:R-:W-:Y:S01]  /*4e40*/  IADD3 R84, P3, PT, R173.reuse, R84, RZ ;  /* 0x00000054ad547210 */ /* 0x040fe20007f7e0ff */
[----:B------:R-:W-:Y:S01]  /*4e50*/  IMAD.X R95, R176, 0x1, R95, P6 ;  /* 0x00000001b05f7824 */ /* 0x000fe200030e065f */
        /* <DEDUP_REMOVED lines=17> */
[----:B0-----:R-:W0:Y:S01]  /*4f70*/  SYNCS.PHASECHK.TRANS64.TRYWAIT P4, [UR6], R128 ;  /* 0x00000080ff0075a7 */ /* 0x001e220008081106 */
        /* <DEDUP_REMOVED lines=36> */
[----:B------:R-:W-:Y:S01]  /*51c0*/  IMAD.X R11, R174, 0x1, R11, P3 ;  /* 0x00000001ae0b7824 */ /* 0x000fe200018e060b */
[-C--:B------:R-:W-:Y:S01]  /*51d0*/  ISETP.GE.AND P3, PT, R20, R172.reuse, PT ;  /* 0x000000ac1400720c */ /* 0x080fe20003f66270 */
[----:B------:R-:W-:Y:S01]  /*51e0*/  IMAD.X R73, R174, 0x1, R73, P5 ;  /* 0x00000001ae497824 */ /* 0x000fe200028e0649 */
[-C--:B------:R-:W-:Y:S01]  /*51f0*/  ISETP.GE.AND P5, PT, R160, R172.reuse, PT ;  /* 0x000000aca000720c */ /* 0x080fe20003fa6270 */
[----:B------:R-:W-:Y:S01]  /*5200*/  IMAD.X R9, R174, 0x1, R9, P6 ;  /* 0x00000001ae097824 */ /* 0x000fe200030e0609 */
[----:B------:R-:W-:-:S02]  /*5210*/  ISETP.GE.AND P6, PT, R5, R172, PT ;  /* 0x000000ac0500720c */ /* 0x000fc40003fc6270 */
[----:B------:R-:W-:Y:S01]  /*5220*/  PRMT R179, RZ, 0x7610, R179 ;  /* 0x00007610ffb37816 */ /* 0x000fe200000000b3 */
[----:B0-----:R-:W-:Y:S10]  /*5230*/  @!P4 BRA `(.L_x_8) ;  /* 0x0000002000fcc947 */ /* 0x001ff40003800000 */
.L_x_16:
[-C--:B------:R-:W-:Y:S01]  /*5240*/  ISETP.GE.AND P4, PT, R21, R172.reuse, PT ;  /* 0x000000ac1500720c */ /* 0x080fe20003f86270 */
[----:B------:R-:W2:Y:S01]  /*5250*/  @!P3 LDG.E.U8 R179, desc[UR18][R8.64] ;  /* 0x0000001208b3b981 */ /* 0x000ea2000c1e1100 */
[----:B------:R-:W-:Y:S01]  /*5260*/  PRMT R181, RZ, 0x7610, R181 ;  /* 0x00007610ffb57816 */ /* 0x000fe200000000b5 */
[----:B------:R-:W-:Y:S01]  /*5270*/  @!P5 IMAD.MOV.U32 R128, RZ, RZ, R68 ;  /* 0x000000ffff80d224 */ /* 0x000fe200078e0044 */
[----:B------:R-:W-:Y:S01]  /*5280*/  PRMT R224, RZ, 0x7610, R224 ;  /* 0x00007610ffe07816 */ /* 0x000fe200000000e0 */
[----:B------:R-:W-:Y:S01]  /*5290*/  @!P5 IMAD.MOV.U32 R129, RZ, RZ, R73 ;  /* 0x000000ffff81d224 */ /* 0x000fe200078e0049 */
[----:B------:R-:W-:Y:S02]  /*52a0*/  PRMT R222, RZ, 0x7610, R222 ;  /* 0x00007610ffde7816 */ /* 0x000fe400000000de */
[----:B------:R-:W3:Y:S01]  /*52b0*/  @!P6 LDG.E.U8 R181, desc[UR18][R10.64] ;  /* 0x000000120ab5e981 */ /* 0x000ee2000c1e1100 */
[-C--:B------:R-:W-:Y:S02]  /*52c0*/  ISETP.GE.AND P6, PT, R161, R172.reuse, PT ;  /* 0x000000aca100720c */ /* 0x080fe40003fc6270 */
[-C--:B------:R-:W-:Y:S01]  /*52d0*/  ISETP.GE.AND P3, PT, R6, R172.reuse, PT ;  /* 0x000000ac0600720c */ /* 0x080fe20003f66270 */
[----:B------:R0:W4:Y:S01]  /*52e0*/  @!P5 LDG.E.U8 R224, desc[UR18][R128.64] ;  /* 0x0000001280e0d981 */ /* 0x000122000c1e1100 */
[----:B------:R-:W-:-:S02]  /*52f0*/  ISETP.GE.AND P5, PT, R7, R172, PT ;  /* 0x000000ac0700720c */ /* 0x000fc40003fa6270 */
[----:B------:R-:W-:Y:S01]  /*5300*/  PRMT R220, RZ, 0x7610, R220 ;  /* 0x00007610ffdc7816 */ /* 0x000fe200000000dc */
[----:B0-----:R-:W-:Y:S02]  /*5310*/  @!P4 IMAD.MOV.U32 R128, RZ, RZ, R54 ;  /* 0x000000ffff80c224 */ /* 0x001fe400078e0036 */
[----:B------:R-:W-:-:S05]  /*5320*/  @!P4 IMAD.MOV.U32 R129, RZ, RZ, R59 ;  /* 0x000000ffff81c224 */ /* 0x000fca00078e003b */
[----:B------:R0:W5:Y:S01]  /*5330*/  @!P4 LDG.E.U8 R222, desc[UR18][R128.64] ;  /* 0x0000001280dec981 */ /* 0x000162000c1e1100 */
[----:B------:R-:W-:Y:S02]  /*5340*/  ISETP.GE.AND P4, PT, R22, R172, PT ;  /* 0x000000ac1600720c */ /* 0x000fe40003f86270 */
[----:B------:R-:W-:Y:S02]  /*5350*/  PRMT R183, RZ, 0x7610, R183 ;  /* 0x00007610ffb77816 */ /* 0x000fe400000000b7 */
[----:B------:R-:W-:Y:S02]  /*5360*/  PRMT R185, RZ, 0x7610, R185 ;  /* 0x00007610ffb97816 */ /* 0x000fe400000000b9 */
[----:B------:R-:W-:Y:S02]  /*5370*/  PRMT R218, RZ, 0x7610, R218 ;  /* 0x00007610ffda7816 */ /* 0x000fe400000000da */
[----:B------:R-:W2:Y:S01]  /*5380*/  @!P3 LDG.E.U8 R183, desc[UR18][R12.64] ;  /* 0x000000120cb7b981 */ /* 0x000ea2000c1e1100 */
[----:B0-----:R-:W-:-:S02]  /*5390*/  @!P6 IMAD.MOV.U32 R128, RZ, RZ, R70 ;  /* 0x000000ffff80e224 */ /* 0x001fc400078e0046 */
[----:B------:R-:W-:Y:S01]  /*53a0*/  @!P6 IMAD.MOV.U32 R129, RZ, RZ, R75 ;  /* 0x000000ffff81e224 */ /* 0x000fe200078e004b */
[----:B------:R-:W2:Y:S04]  /*53b0*/  @!P5 LDG.E.U8 R185, desc[UR18][R16.64] ;  /* 0x0000001210b9d981 */ /* 0x000ea8000c1e1100 */
[----:B------:R0:W2:Y:S01]  /*53c0*/  @!P6 LDG.E.U8 R220, desc[UR18][R128.64] ;  /* 0x0000001280dce981 */ /* 0x0000a2000c1e1100 */
[-C--:B------:R-:W-:Y:S02]  /*53d0*/  ISETP.GE.AND P6, PT, R162, R172.reuse, PT ;  /* 0x000000aca200720c */ /* 0x080fe40003fc6270 */
[-C--:B------:R-:W-:Y:S02]  /*53e0*/  ISETP.GE.AND P3, PT, R14, R172.reuse, PT ;  /* 0x000000ac0e00720c */ /* 0x080fe40003f66270 */
[----:B------:R-:W-:Y:S01]  /*53f0*/  ISETP.GE.AND P5, PT, R15, R172, PT ;  /* 0x000000ac0f00720c */ /* 0x000fe20003fa6270 */
[----:B0-----:R-:W-:-:S02]  /*5400*/  @!P4 IMAD.MOV.U32 R128, RZ, RZ, R56 ;  /* 0x000000ffff80c224 */ /* 0x001fc400078e0038 */
[----:B------:R-:W-:Y:S01]  /*5410*/  @!P4 IMAD.MOV.U32 R129, RZ, RZ, R61 ;  /* 0x000000ffff81c224 */ /* 0x000fe200078e003d */
[----:B------:R-:W-:Y:S02]  /*5420*/  PRMT R187, RZ, 0x7610, R187 ;  /* 0x00007610ffbb7816 */ /* 0x000fe400000000bb */
[----:B------:R-:W-:Y:S02]  /*5430*/  PRMT R216, RZ, 0x7610, R216 ;  /* 0x00007610ffd87816 */ /* 0x000fe400000000d8 */
[----:B------:R0:W2:Y:S01]  /*5440*/  @!P4 LDG.E.U8 R218, desc[UR18][R128.64] ;  /* 0x0000001280dac981 */ /* 0x0000a2000c1e1100 */
[-C--:B------:R-:W-:Y:S02]  /*5450*/  ISETP.GE.AND P4, PT, R23, R172.reuse, PT ;  /* 0x000000ac1700720c */ /* 0x080fe40003f86270 */
[----:B------:R-:W-:Y:S01]  /*5460*/  PRMT R189, RZ, 0x7610, R189 ;  /* 0x00007610ffbd7816 */ /* 0x000fe200000000bd */
[----:B------:R-:W2:Y:S01]  /*5470*/  @!P3 LDG.E.U8 R187, desc[UR18][R18.64] ;  /* 0x0000001212bbb981 */ /* 0x000ea2000c1e1100 */
[----:B------:R-:W-:Y:S01]  /*5480*/  ISETP.GE.AND P3, PT, R25, R172, PT ;  /* 0x000000ac1900720c */ /* 0x000fe20003f66270 */
[----:B0-----:R-:W-:-:S02]  /*5490*/  @!P6 IMAD.MOV.U32 R128, RZ, RZ, R72 ;  /* 0x000000ffff80e224 */ /* 0x001fc400078e0048 */
[----:B------:R-:W-:-:S05]  /*54a0*/  @!P6 IMAD.MOV.U32 R129, RZ, RZ, R77 ;  /* 0x000000ffff81e224 */ /* 0x000fca00078e004d */
[----:B------:R0:W2:Y:S01]  /*54b0*/  @!P6 LDG.E.U8 R216, desc[UR18][R128.64] ;  /* 0x0000001280d8e981 */ /* 0x0000a2000c1e1100 */
[----:B------:R-:W-:Y:S02]  /*54c0*/  ISETP.GE.AND P6, PT, R163, R172, PT ;  /* 0x000000aca300720c */ /* 0x000fe40003fc6270 */
[----:B------:R-:W-:Y:S01]  /*54d0*/  PRMT R214, RZ, 0x7610, R214 ;  /* 0x00007610ffd67816 */ /* 0x000fe200000000d6 */
[----:B0-----:R-:W-:Y:S02]  /*54e0*/  @!P5 IMAD.MOV.U32 R128, RZ, RZ, R26 ;  /* 0x000000ffff80d224 */ /* 0x001fe400078e001a */
        /* <DEDUP_REMOVED lines=67> */
[----:B------:R-:W-:Y:S02]  /*5920*/  PRMT R200, RZ, 0x7610, R200 ;  /* 0x00007610ffc87816 */ /* 0x000fe400000000c8 */
[----:B------:R-:W-:Y:S01]  /*5930*/  ISETP.GE.AND P4, PT, R39, R172, PT ;  /* 0x000000ac2700720c */ /* 0x000fe20003f86270 */
        /* <DEDUP_REMOVED lines=8> */
[----:B------:R-:W-:Y:S01]  /*59c0*/  PRMT R198, RZ, 0x7610, R198 ;  /* 0x00007610ffc67816 */ /* 0x000fe200000000c6 */
[----:B0-----:R-:W-:Y:S02]  /*59d0*/  @!P5 IMAD.MOV.U32 R128, RZ, RZ, R48 ;  /* 0x000000ffff80d224 */ /* 0x001fe400078e0030 */
[----:B------:R-:W-:-:S05]  /*59e0*/  @!P5 IMAD.MOV.U32 R129, RZ, RZ, R53 ;  /* 0x000000ffff81d224 */ /* 0x000fca00078e0035 */
[----:B------:R0:W2:Y:S01]  /*59f0*/  @!P5 LDG.E.U8 R223, desc[UR18][R128.64] ;  /* 0x0000001280dfd981 */ /* 0x0000a2000c1e1100 */
[-C--:B------:R-:W-:Y:S02]  /*5a00*/  ISETP.GE.AND P5, PT, R167, R172.reuse, PT ;  /* 0x000000aca700720c */ /* 0x080fe40003fa6270 */
        /* <DEDUP_REMOVED lines=9> */
[----:B------:R0:W4:Y:S01]  /*5aa0*/  @!P3 LDG.E.U8 R221, desc[UR18][R128.64] ;  /* 0x0000001280ddb981 */ /* 0x000122000c1e1100 */
[----:B------:R-:W-:Y:S01]  /*5ab0*/  PRMT R219, RZ, 0x7610, R219 ;  /* 0x00007610ffdb7816 */ /* 0x000fe200000000db */
[----:B0-----:R-:W-:Y:S02]  /*5ac0*/  @!P5 IMAD.MOV.U32 R128, RZ, RZ, R82 ;  /* 0x000000ffff80d224 */ /* 0x001fe400078e0052 */
[----:B------:R-:W-:-:S05]  /*5ad0*/  @!P5 IMAD.MOV.U32 R129, RZ, RZ, R87 ;  /* 0x000000ffff81d224 */ /* 0x000fca00078e0057 */
[----:B------:R0:W4:Y:S01]  /*5ae0*/  @!P5 LDG.E.U8 R196, desc[UR18][R128.64] ;  /* 0x0000001280c4d981 */ /* 0x000122000c1e1100 */
[----:B------:R-:W-:Y:S01]  /*5af0*/  PRMT R194, RZ, 0x7610, R194 ;  /* 0x00007610ffc27816 */ /* 0x000fe200000000c2 */
[----:B0-----:R-:W-:Y:S02]  /*5b00*/  @!P6 IMAD.MOV.U32 R128, RZ, RZ, R52 ;  /* 0x000000ffff80e224 */ /* 0x001fe400078e0034 */
[----:B------:R-:W-:-:S05]  /*5b10*/  @!P6 IMAD.MOV.U32 R129, RZ, RZ, R57 ;  /* 0x000000ffff81e224 */ /* 0x000fca00078e0039 */
[----:B------:R0:W4:Y:S02]  /*5b20*/  @!P6 LDG.E.U8 R219, desc[UR18][R128.64] ;  /* 0x0000001280dbe981 */ /* 0x000124000c1e1100 */
[----:B0-----:R-:W-:Y:S02]  /*5b30*/  @!P4 IMAD.MOV.U32 R128, RZ, RZ, R84 ;  /* 0x000000ffff80c224 */ /* 0x001fe400078e0054 */
[----:B------:R-:W-:-:S05]  /*5b40*/  @!P4 IMAD.MOV.U32 R129, RZ, RZ, R89 ;  /* 0x000000ffff81c224 */ /* 0x000fca00078e0059 */
[----:B------:R0:W5:Y:S01]  /*5b50*/  @!P4 LDG.E.U8 R194, desc[UR18][R128.64] ;  /* 0x0000001280c2c981 */ /* 0x000162000c1e1100 */
[----:B------:R-:W-:Y:S01]  /*5b60*/  BAR.SYNC.DEFER_BLOCKING 0x0 ;  /* 0x0000000000007b1d */ /* 0x000fe20000010000 */
[----:B------:R-:W-:Y:S02]  /*5b70*/  ISETP.GE.AND P3, PT, R88, R172, PT ;  /* 0x000000ac5800720c */ /* 0x000fe40003f66270 */
[----:B------:R-:W-:Y:S02]  /*5b80*/  PRMT R193, RZ, 0x7610, R193 ;  /* 0x00007610ffc17816 */ /* 0x000fe400000000c1 */
[----:B------:R-:W-:-:S09]  /*5b90*/  PRMT R191, RZ, 0x7610, R191 ;  /* 0x00007610ffbf7816 */ /* 0x000fd200000000bf */
[----:B0-----:R-:W-:Y:S02]  /*5ba0*/  @!P3 IMAD.MOV.U32 R128, RZ, RZ, R132 ;  /* 0x000000ffff80b224 */ /* 0x001fe400078e0084 */
[----:B------:R-:W-:Y:S01]  /*5bb0*/  @!P3 IMAD.MOV.U32 R129, RZ, RZ, R133 ;  /* 0x000000ffff81b224 */ /* 0x000fe200078e0085 */
[----:B------:R-:W-:-:S04]  /*5bc0*/  PRMT R239, RZ, 0x7610, R239 ;  /* 0x00007610ffef7816 */ /* 0x000fc800000000ef */
[----:B------:R0:W5:Y:S02]  /*5bd0*/  @!P3 LDG.E.U8 R193, desc[UR18][R128.64] ;  /* 0x0000001280c1b981 */ /* 0x000164000c1e1100 */
[----:B0-----:R-:W-:Y:S02]  /*5be0*/  @!P3 IMAD.MOV.U32 R128, RZ, RZ, R140 ;  /* 0x000000ffff80b224 */ /* 0x001fe400078e008c */
[----:B------:R-:W-:-:S05]  /*5bf0*/  @!P3 IMAD.MOV.U32 R129, RZ, RZ, R141 ;  /* 0x000000ffff81b224 */ /* 0x000fca00078e008d */
[----:B------:R0:W5:Y:S01]  /*5c00*/  @!P3 LDG.E.U8 R191, desc[UR18][R128.64] ;  /* 0x0000001280bfb981 */ /* 0x000162000c1e1100 */
[----:B------:R-:W-:Y:S01]  /*5c10*/  PRMT R241, RZ, 0x7610, R241 ;  /* 0x00007610fff17816 */ /* 0x000fe200000000f1 */
        /* <DEDUP_REMOVED lines=13> */
[----:B------:R-:W-:Y:S01]  /*5cf0*/  @!P3 IMAD.MOV.U32 R129, RZ, RZ, R143 ;  /* 0x000000ffff81b224 */ /* 0x000fe200078e008f */
[----:B------:R-:W-:-:S04]  /*5d00*/  PRMT R217, RZ, 0x7610, R217 ;  /* 0x00007610ffd97816 */ /* 0x000fc800000000d9 */
[----:B------:R0:W5:Y:S01]  /*5d10*/  @!P3 LDG.E.U8 R236, desc[UR18][R128.64] ;  /* 0x0000001280ecb981 */ /* 0x000162000c1e1100 */
[----:B------:R-:W-:Y:S02]  /*5d20*/  PRMT R215, RZ, 0x7610, R215 ;  /* 0x00007610ffd77816 */ /* 0x000fe400000000d7 */
[----:B------:R-:W-:Y:S01]  /*5d30*/  PRMT R213, RZ, 0x7610, R213 ;  /* 0x00007610ffd57816 */ /* 0x000fe200000000d5 */
[----:B------:R-:W5:Y:S01]  /*5d40*/  @!P3 LDG.E.U8 R217, desc[UR18][R94.64] ;  /* 0x000000125ed9b981 */ /* 0x000f62000c1e1100 */
[----:B------:R-:W-:Y:S02]  /*5d50*/  PRMT R211, RZ, 0x7610, R211 ;  /* 0x00007610ffd37816 */ /* 0x000fe400000000d3 */
[----:B------:R-:W-:Y:S01]  /*5d60*/  PRMT R209, RZ, 0x7610, R209 ;  /* 0x00007610ffd17816 */ /* 0x000fe200000000d1 */
[----:B------:R-:W5:Y:S01]  /*5d70*/  @!P3 LDG.E.U8 R215, desc[UR18][R102.64] ;  /* 0x0000001266d7b981 */ /* 0x000f62000c1e1100 */
[----:B0-----:R-:W-:Y:S02]  /*5d80*/  @!P3 IMAD.MOV.U32 R128, RZ, RZ, R150 ;  /* 0x000000ffff80b224 */ /* 0x001fe400078e0096 */
[----:B------:R-:W-:Y:S01]  /*5d90*/  @!P3 IMAD.MOV.U32 R129, RZ, RZ, R151 ;  /* 0x000000ffff81b224 */ /* 0x000fe200078e0097 */
[----:B------:R-:W-:Y:S01]  /*5da0*/  PRMT R207, RZ, 0x7610, R207 ;  /* 0x00007610ffcf7816 */ /* 0x000fe200000000cf */
[----:B------:R-:W5:Y:S01]  /*5db0*/  @!P3 LDG.E.U8 R213, desc[UR18][R110.64] ;  /* 0x000000126ed5b981 */ /* 0x000f62000c1e1100 */
[----:B------:R-:W-:-:S02]  /*5dc0*/  PRMT R205, RZ, 0x7610, R205 ;  /* 0x00007610ffcd7816 */ /* 0x000fc400000000cd */
[----:B------:R-:W-:Y:S01]  /*5dd0*/  PRMT R203, RZ, 0x7610, R203 ;  /* 0x00007610ffcb7816 */ /* 0x000fe200000000cb */
[----:B------:R0:W5:Y:S01]  /*5de0*/  @!P3 LDG.E.U8 R238, desc[UR18][R128.64] ;  /* 0x0000001280eeb981 */ /* 0x000162000c1e1100 */
[----:B------:R-:W-:Y:S02]  /*5df0*/  PRMT R192, RZ, 0x7610, R192 ;  /* 0x00007610ffc07816 */ /* 0x000fe400000000c0 */
[----:B------:R-:W-:Y:S01]  /*5e00*/  PRMT R190, RZ, 0x7610, R190 ;  /* 0x00007610ffbe7816 */ /* 0x000fe200000000be */
[----:B------:R-:W5:Y:S01]  /*5e10*/  @!P3 LDG.E.U8 R211, desc[UR18][R118.64] ;  /* 0x0000001276d3b981 */ /* 0x000f62000c1e1100 */
[----:B------:R-:W-:Y:S02]  /*5e20*/  PRMT R188, RZ, 0x7610, R188 ;  /* 0x00007610ffbc7816 */ /* 0x000fe400000000bc */
[----:B------:R-:W-:Y:S01]  /*5e30*/  PRMT R186, RZ, 0x7610, R186 ;  /* 0x00007610ffba7816 */ /* 0x000fe200000000ba */
[----:B------:R-:W5:Y:S01]  /*5e40*/  @!P3 LDG.E.U8 R209, desc[UR18][R126.64] ;  /* 0x000000127ed1b981 */ /* 0x000f62000c1e1100 */
[----:B------:R-:W-:-:S02]  /*5e50*/  PRMT R184, RZ, 0x7610, R184 ;  /* 0x00007610ffb87816 */ /* 0x000fc400000000b8 */
[----:B------:R-:W-:Y:S02]  /*5e60*/  PRMT R182, RZ, 0x7610, R182 ;  /* 0x00007610ffb67816 */ /* 0x000fe400000000b6 */
[----:B------:R-:W-:Y:S02]  /*5e70*/  PRMT R180, RZ, 0x7610, R180 ;  /* 0x00007610ffb47816 */ /* 0x000fe400000000b4 */
[----:B------:R-:W-:Y:S02]  /*5e80*/  PRMT R178, RZ, 0x7610, R178 ;  /* 0x00007610ffb27816 */ /* 0x000fe400000000b2 */
[----:B------:R-:W-:Y:S02]  /*5e90*/  PRMT R201, RZ, 0x7610, R201 ;  /* 0x00007610ffc97816 */ /* 0x000fe400000000c9 */
[----:B------:R-:W-:Y:S02]  /*5ea0*/  PRMT R199, RZ, 0x7610, R199 ;  /* 0x00007610ffc77816 */ /* 0x000fe400000000c7 */
[----:B------:R-:W-:-:S02]  /*5eb0*/  PRMT R197, RZ, 0x7610, R197 ;  /* 0x00007610ffc57816 */ /* 0x000fc400000000c5 */
[----:B------:R-:W-:Y:S01]  /*5ec0*/  PRMT R195, RZ, 0x7610, R195 ;  /* 0x00007610ffc37816 */ /* 0x000fe200000000c3 */
[----:B0-----:R-:W-:Y:S01]  /*5ed0*/  @!P3 IMAD.MOV.U32 R128, RZ, RZ, R158 ;  /* 0x000000ffff80b224 */ /* 0x001fe200078e009e */
[----:B------:R-:W-:Y:S01]  /*5ee0*/  PRMT R226, RZ, 0x7610, R226 ;  /* 0x00007610ffe27816 */ /* 0x000fe200000000e2 */
[----:B------:R-:W-:Y:S01]  /*5ef0*/  @!P3 IMAD.MOV.U32 R129, RZ, RZ, R159 ;  /* 0x000000ffff81b224 */ /* 0x000fe200078e009f */
[----:B------:R-:W-:Y:S01]  /*5f00*/  PRMT R228, RZ, 0x7610, R228 ;  /* 0x00007610ffe47816 */ /* 0x000fe200000000e4 */
[----:B------:R-:W5:Y:S01]  /*5f10*/  @!P3 LDG.E.U8 R207, desc[UR18][R136.64] ;  /* 0x0000001288cfb981 */ /* 0x000f62000c1e1100 */
[----:B------:R-:W-:Y:S02]  /*5f20*/  PRMT R230, RZ, 0x7610, R230 ;  /* 0x00007610ffe67816 */ /* 0x000fe400000000e6 */
[----:B------:R-:W-:Y:S01]  /*5f30*/  PRMT R232, RZ, 0x7610, R232 ;  /* 0x00007610ffe87816 */ /* 0x000fe200000000e8 */
[----:B------:R-:W5:Y:S01]  /*5f40*/  @!P3 LDG.E.U8 R205, desc[UR18][R144.64] ;  /* 0x0000001290cdb981 */ /* 0x000f62000c1e1100 */
[----:B------:R-:W-:-:S03]  /*5f50*/  PRMT R240, RZ, 0x7610, R240 ;  /* 0x00007610fff07816 */ /* 0x000fc600000000f0 */
[----:B------:R-:W5:Y:S04]  /*5f60*/  @!P3 LDG.E.U8 R203, desc[UR18][R152.64] ;  /* 0x0000001298cbb981 */ /* 0x000f68000c1e1100 */
        /* <DEDUP_REMOVED lines=17> */
[----:B--2---:R0:W-:Y:S04]  /*6080*/  STS.U8 [R168+UR9+0x4000], R179 ;  /* 0x004000b3a8007988 */ /* 0x0041e80008000009 */
[----:B---3--:R0:W-:Y:S04]  /*6090*/  STS.U8 [R168+UR9+0x4200], R181 ;  /* 0x004200b5a8007988 */ /* 0x0081e80008000009 */
        /* <DEDUP_REMOVED lines=12> */
[----:B----4-:R0:W-:Y:S04]  /*6160*/  STS.U8 [R168+UR9+0x5c00], R221 ;  /* 0x005c00dda8007988 */ /* 0x0101e80008000009 */
[----:B------:R0:W-:Y:S04]  /*6170*/  STS.U8 [R168+UR9+0x5e00], R219 ;  /* 0x005e00dba8007988 */ /* 0x0001e80008000009 */
[----:B------:R0:W-:Y:S04]  /*6180*/  STS.U8 [R169+UR9+0x4100], R224 ;  /* 0x004100e0a9007988 */ /* 0x0001e80008000009 */
[----:B-----5:R0:W-:Y:S04]  /*6190*/  STS.U8 [R169+UR9+0x4300], R222 ;  /* 0x004300dea9007988 */ /* 0x0201e80008000009 */
        /* <DEDUP_REMOVED lines=14> */
[----:B------:R-:W-:Y:S01]  /*6280*/  ULEA UR6, UR11, UR9, 0x3 ;  /* 0x000000090b067291 */ /* 0x000fe2000f8e18ff */
[----:B------:R-:W-:-:S03]  /*6290*/  UMOV UR4, UR5 ;  /* 0x0000000500047c82 */ /* 0x000fc60008000000 */
[----:B------:R-:W-:Y:S01]  /*62a0*/  UIADD3 UR6, UPT, UPT, UR6, 0x8000, URZ ;  /* 0x0000800006067890 */ /* 0x000fe2000fffe0ff */
        /* <DEDUP_REMOVED lines=32> */
[----:B------:R1:W-:Y:S06]  /*64b0*/  MEMBAR.ALL.CTA ;  /* 0x0000000000007992 */ /* 0x0003ec0000008000 */
[----:B-1----:R-:W1:Y:S02]  /*64c0*/  FENCE.VIEW.ASYNC.S ;  /* 0x00000000000073c6 */ /* 0x002e640000000000 */
[----:B-1----:R-:W-:Y:S06]  /*64d0*/  BAR.SYNC.DEFER_BLOCKING 0x0 ;  /* 0x0000000000007b1d */ /* 0x002fec0000010000 */
[----:B------:R-:W-:Y:S05]  /*64e0*/  @P0 BRA `(.L_x_9) ;  /* 0x0000000000480947 */ /* 0x000fea0003800000 */
[----:B------:R-:W-:Y:S01]  /*64f0*/  UMOV UR13, 0x80004020 ;  /* 0x80004020000d7882 */ /* 0x000fe20000000000 */
[----:B------:R-:W-:Y:S01]  /*6500*/  UMOV UR15, 0x40004040 ;  /* 0x40004040000f7882 */ /* 0x000fe20000000000 */
[----:B------:R-:W-:Y:S01]  /*6510*/  UMOV UR16, 0x0 ;  /* 0x0000000000107882 */ /* 0x000fe20000000000 */
[----:B------:R-:W-:Y:S01]  /*6520*/  UMOV UR17, 0x4108490 ;  /* 0x0410849000117882 */ /* 0x000fe20000000000 */
[----:B------:R-:W-:Y:S01]  /*6530*/  UMOV UR32, 0x0 ;  /* 0x0000000000207882 */ /* 0x000fe20000000000 */
[----:B------:R-:W-:Y:S01]  /*6540*/  UMOV UR33, 0x4108490 ;  /* 0x0410849000217882 */ /* 0x000fe20000000000 */
[----:B------:R-:W-:Y:S01]  /*6550*/  UMOV UR34, 0x0 ;  /* 0x0000000000227882 */ /* 0x000fe20000000000 */
[----:B------:R-:W-:Y:S01]  /*6560*/  UMOV UR35, 0x4108490 ;  /* 0x0410849000237882 */ /* 0x000fe20000000000 */
[----:B------:R-:W-:Y:S01]  /*6570*/  UMOV UR7, URZ ;  /* 0x000000ff00077c82 */ /* 0x000fe20008000000 */
[----:B------:R1:W-:Y:S01]  /*6580*/  UTCQMMA gdesc[UR12], gdesc[UR14], tmem[UR8], tmem[UR16], idesc[UR17], UPT ;  /* 0x00ff100e0c0075ea */ /* 0x0003e2000b800308 */
        /* <DEDUP_REMOVED lines=8> */
.L_x_9:
[----:B------:R-:W-:Y:S01]  /*6610*/  VIADD R177, R177, 0xffffffff ;  /* 0xffffffffb1b17836 */ /* 0x000fe20000000000 */
[----:B------:R-:W-:Y:S01]  /*6620*/  UIADD3 UR11, UPT, UPT, UR11, 0x1, URZ ;  /* 0x000000010b0b7890 */ /* 0x000fe2000fffe0ff */
[----:B------:R-:W-:Y:S02]  /*6630*/  IMAD.U32 R128, RZ, RZ, UR4 ;  /* 0x00000004ff807e24 */ /* 0x000fe4000f8e00ff */
[----:B------:R-:W-:Y:S01]  /*6640*/  VIADD R172, R172, 0xffffff80 ;  /* 0xffffff80acac7836 */ /* 0x000fe20000000000 */
[----:B------:R-:W-:Y:S01]  /*6650*/  ISETP.NE.U32.AND P3, PT, R177, RZ, PT ;  /* 0x000000ffb100720c */ /* 0x000fe20003f65070 */
[----:B------:R-:W-:-:S04]  /*6660*/  UISETP.GT.AND UP0, UPT, UR11, 0x1, UPT ;  /* 0x000000010b00788c */ /* 0x000fc8000bf04270 */
[----:B-1----:R-:W-:Y:S02]  /*6670*/  USEL UR5, URZ, 0x1, !UP0 ;  /* 0x00000001ff057887 */ /* 0x002fe4000c000000 */
[----:B------:R-:W-:Y:S02]  /*6680*/  USEL UR11, UR11, URZ, !UP0 ;  /* 0x000000ff0b0b7287 */ /* 0x000fe4000c000000 */
[----:B------:R-:W-:-:S04]  /*6690*/  ULOP3.LUT UR5, UR4, UR5, URZ, 0x3c, !UPT ;  /* 0x0000000504057292 */ /* 0x000fc8000f8e3cff */
[----:B------:R-:W-:Y:S08]  /*66a0*/  @P3 BRA `(.L_x_10) ;  /* 0xffffffe000c83947 */ /* 0x000ff0000383ffff */
.L_x_7:
[----:B------:R-:W-:-:S13]  /*66b0*/  ISETP.GE.AND P0, PT, R4, 0x80, PT ;  /* 0x000000800400780c */ /* 0x000fda0003f06270 */
[----:B------:R-:W-:Y:S05]  /*66c0*/  @!P0 BRA `(.L_x_11) ;  /* 0x0000000000108947 */ /* 0x000fea0003800000 */
[----:B------:R-:W-:-:S06]  /*66d0*/  USHF.L.U32 UR4, UR4, 0x1f, URZ ;  /* 0x0000001f04047899 */ /* 0x000fcc00080006ff */
[----:B------:R-:W-:-:S04]  /*66e0*/  IMAD.U32 R4, RZ, RZ, UR4 ;  /* 0x00000004ff047e24 */ /* 0x000fc8000f8e00ff */
[----:B------:R-:W1:Y:S02]  /*66f0*/  SYNCS.PHASECHK.TRANS64.TRYWAIT P0, [UR6], R4 ;  /* 0x00000004ff0075a7 */ /* 0x000e640008001106 */
[----:B-1----:R-:W-:Y:S05]  /*6700*/  @!P0 BRA `(.L_x_12) ;  /* 0x0000000c00d48947 */ /* 0x002fea0003800000 */
.L_x_11:
[----:B------:R-:W-:Y:S01]  /*6710*/  BAR.SYNC.DEFER_BLOCKING 0x0 ;  /* 0x0000000000007b1d */ /* 0x000fe20000010000 */
[C---:B------:R-:W-:Y:S01]  /*6720*/  IMAD.SHL.U32 R26, R0.reuse, 0x20, RZ ;  /* 0x00000020001a7824 */ /* 0x040fe200078e00ff */
[--C-:B------:R-:W-:Y:S01]  /*6730*/  SHF.R.S32.HI R33, RZ, 0x5, R0.reuse ;  /* 0x00000005ff217819 */ /* 0x100fe20000011400 */
[C---:B------:R-:W-:Y:S01]  /*6740*/  IMAD.SHL.U32 R28, R0.reuse, 0x2, RZ ;  /* 0x00000002001c7824 */ /* 0x040fe200078e00ff */
[C---:B------:R-:W-:Y:S01]  /*6750*/  LOP3.LUT R25, R0.reuse, 0x80, RZ, 0xc0, !PT ;  /* 0x0000008000197812 */ /* 0x040fe200078ec0ff */
[----:B------:R-:W-:Y:S01]  /*6760*/  IMAD.SHL.U32 R27, R0, 0x10, RZ ;  /* 0x00000010001b7824 */ /* 0x000fe200078e00ff */
[----:B------:R-:W-:Y:S01]  /*6770*/  LOP3.LUT R26, R26, 0x300, RZ, 0xc0, !PT ;  /* 0x000003001a1a7812 */ /* 0x000fe200078ec0ff */
[----:B------:R-:W-:Y:S01]  /*6780*/  IMAD.SHL.U32 R32, R0, 0x40, RZ ;  /* 0x0000004000207824 */ /* 0x000fe200078e00ff */
[----:B------:R-:W-:Y:S01]  /*6790*/  LOP3.LUT R28, R28, 0x80, RZ, 0xc0, !PT ;  /* 0x000000801c1c7812 */ /* 0x000fe200078ec0ff */
[----:B------:R-:W-:Y:S01]  /*67a0*/  IMAD.SHL.U32 R31, R0, 0x8, RZ ;  /* 0x00000008001f7824 */ /* 0x000fe200078e00ff */
[----:B------:R-:W-:Y:S01]  /*67b0*/  LOP3.LUT R29, R26, 0x70, R27, 0xf8, !PT ;  /* 0x000000701a1d7812 */ /* 0x000fe200078ef81b */
[----:B------:R-:W1:Y:S01]  /*67c0*/  LDCU UR4, c[0x0][0x3b4] ;  /* 0x00007680ff0477ac */ /* 0x000e620008000800 */
[----:B------:R-:W-:Y:S01]  /*67d0*/  SGXT R26, R33, 0x1 ;  /* 0x00000001211a781a */ /* 0x000fe20000000200 */
[----:B------:R-:W-:Y:S01]  /*67e0*/  VIADD R28, R28, UR9 ;  /* 0x000000091c1c7c36 */ /* 0x000fe20008000000 */
[----:B------:R-:W-:Y:S01]  /*67f0*/  SHF.R.S32.HI R30, RZ, 0x2, R0 ;  /* 0x00000002ff1e7819 */ /* 0x000fe20000011400 */
[----:B------:R-:W2:Y:S01]  /*6800*/  LDCU.128 UR12, c[0x0][0x390] ;  /* 0x00007200ff0c77ac */ /* 0x000ea20008000c00 */
[----:B------:R-:W-:Y:S01]  /*6810*/  LOP3.LUT R26, R29, 0x840, R26, 0x78, !PT ;  /* 0x000008401d1a7812 */ /* 0x000fe200078e781a */
[----:B------:R-:W-:Y:S01]  /*6820*/  IMAD R25, R25, 0x8, R28 ;  /* 0x0000000819197824 */ /* 0x000fe200078e021c */
[----:B------:R-:W-:Y:S01]  /*6830*/  SGXT R30, R30, 0x1 ;  /* 0x000000011e1e781a */ /* 0x000fe20000000200 */
[----:B------:R-:W3:Y:S01]  /*6840*/  LDCU UR5, c[0x0][0x3b8] ;  /* 0x00007700ff0577ac */ /* 0x000ee20008000800 */
[----:B------:R-:W-:Y:S01]  /*6850*/  LOP3.LUT R27, R27, 0x30, RZ, 0xc0, !PT ;  /* 0x000000301b1b7812 */ /* 0x000fe200078ec0ff */
[----:B------:R-:W-:Y:S01]  /*6860*/  IMAD.IADD R25, R26, 0x1, R25 ;  /* 0x000000011a197824 */ /* 0x000fe200078e0219 */
[----:B------:R-:W-:Y:S01]  /*6870*/  LOP3.LUT R32, R32, 0x400, RZ, 0xc0, !PT ;  /* 0x0000040020207812 */ /* 0x000fe200078ec0ff */
[--C-:B------:R-:W-:Y:S01]  /*6880*/  IMAD.IADD R21, R21, 0x1, R3.reuse ;  /* 0x0000000115157824 */ /* 0x100fe200078e0203 */
[----:B------:R-:W4:Y:S02]  /*6890*/  @!P2 SYNCS.CCTL.IV [UR9+0x8000] ;  /* 0x00800000ff00a9b1 */ /* 0x000f240008000009 */
[----:B----4-:R-:W-:Y:S01]  /*68a0*/  BAR.SYNC.DEFER_BLOCKING 0x0 ;  /* 0x0000000000007b1d */ /* 0x010fe20000010000 */
[----:B------:R-:W-:Y:S01]  /*68b0*/  LOP3.LUT R30, R30, 0x840, RZ, 0xc0, !PT ;  /* 0x000008401e1e7812 */ /* 0x000fe200078ec0ff */
[--C-:B------:R-:W-:Y:S01]  /*68c0*/  IMAD.IADD R22, R22, 0x1, R3.reuse ;  /* 0x0000000116167824 */ /* 0x100fe200078e0203 */
[----:B------:R-:W-:Y:S01]  /*68d0*/  IADD3 R27, PT, PT, R27, UR9, R32 ;  /* 0x000000091b1b7c10 */ /* 0x000fe2000fffe020 */
[----:B------:R-:W-:Y:S01]  /*68e0*/  IMAD.IADD R23, R23, 0x1, R3 ;  /* 0x0000000117177824 */ /* 0x000fe200078e0203 */
[----:B------:R-:W-:Y:S01]  /*68f0*/  LOP3.LUT R31, R30, 0x40, R31, 0x78, !PT ;  /* 0x000000401e1f7812 */ /* 0x000fe200078e781f */
[----:B------:R-:W-:Y:S01]  /*6900*/  IMAD.IADD R24, R24, 0x1, R3 ;  /* 0x0000000118187824 */ /* 0x000fe200078e0203 */
[----:B------:R-:W-:Y:S01]  /*6910*/  LDTM.16dp32bit_t0_t15.x16 R4, tmem[UR10] ;  /* 0x0000000a000479ee */ /* 0x000fe20008a00000 */
[----:B------:R-:W4:Y:S01]  /*6920*/  LDTM.16dp32bit_t16_t31.x16 R4, tmem[UR10+0x10] ;  /* 0x0000100a000479ee */ /* 0x000f220008a20000 */
[----:B--2---:R-:W-:Y:S01]  /*6930*/  ISETP.GE.AND P0, PT, R2, UR14, PT ;  /* 0x0000000e02007c0c */ /* 0x004fe2000bf06270 */
[----:B------:R-:W2:Y:S01]  /*6940*/  @!P2 SYNCS.CCTL.IV [UR9+0x8008] ;  /* 0x00800800ff00a9b1 */ /* 0x000ea20008000009 */
[----:B------:R-:W-:Y:S01]  /*6950*/  NOP ;  /* 0x0000000000007918 */ /* 0x000fe20000000000 */
[----:B----4-:R-:W-:-:S02]  /*6960*/  F2FP.SATFINITE.E5M2.F32.PACK_AB_MERGE_C R4, R5, R4, RZ ;  /* 0x000000040504723e */ /* 0x010fc400048060ff */
[----:B------:R-:W-:Y:S02]  /*6970*/  F2FP.SATFINITE.E5M2.F32.PACK_AB_MERGE_C R12, R13, R12, RZ ;  /* 0x0000000c0d0c723e */ /* 0x000fe400048060ff */
[----:B------:R-:W-:Y:S02]  /*6980*/  F2FP.SATFINITE.E5M2.F32.PACK_AB_MERGE_C R8, R9, R8, RZ ;  /* 0x000000080908723e */ /* 0x000fe400048060ff */
[----:B------:R-:W-:Y:S02]  /*6990*/  LOP3.LUT R9, R4, 0xffff, RZ, 0xc0, !PT ;  /* 0x0000ffff04097812 */ /* 0x000fe400078ec0ff */
[----:B------:R-:W-:Y:S02]  /*69a0*/  LOP3.LUT R13, R12, 0xffff, RZ, 0xc0, !PT ;  /* 0x0000ffff0c0d7812 */ /* 0x000fe400078ec0ff */
[----:B------:R-:W-:Y:S02]  /*69b0*/  LOP3.LUT R8, R8, 0xffff, RZ, 0xc0, !PT ;  /* 0x0000ffff08087812 */ /* 0x000fe400078ec0ff */
[----:B------:R-:W-:-:S02]  /*69c0*/  F2FP.SATFINITE.E5M2.F32.PACK_AB_MERGE_C R6, R7, R6, RZ ;  /* 0x000000060706723e */ /* 0x000fc400048060ff */
[----:B------:R-:W-:Y:S02]  /*69d0*/  F2FP.SATFINITE.E5M2.F32.PACK_AB_MERGE_C R10, R11, R10, RZ ;  /* 0x0000000a0b0a723e */ /* 0x000fe400048060ff */
[----:B------:R-:W-:Y:S02]  /*69e0*/  F2FP.SATFINITE.E5M2.F32.PACK_AB_MERGE_C R14, R15, R14, RZ ;  /* 0x0000000e0f0e723e */ /* 0x000fe400048060ff */
[----:B------:R-:W-:Y:S02]  /*69f0*/  PRMT R4, R13, 0x3340, R0 ;  /* 0x000033400d047816 */ /* 0x000fe40000000000 */
[----:B------:R-:W-:Y:S02]  /*6a00*/  PRMT R5, R9, 0x3340, R8 ;  /* 0x0000334009057816 */ /* 0x000fe40000000008 */
[----:B------:R-:W-:Y:S02]  /*6a10*/  F2FP.SATFINITE.E5M2.F32.PACK_AB_MERGE_C R16, R17, R16, RZ ;  /* 0x000000101110723e */ /* 0x000fe400048060ff */
[----:B------:R-:W-:-:S02]  /*6a20*/  LOP3.LUT R15, R6, 0xffff, RZ, 0xc0, !PT ;  /* 0x0000ffff060f7812 */ /* 0x000fc400078ec0ff */
[----:B------:R-:W-:Y:S02]  /*6a30*/  LOP3.LUT R10, R10, 0xffff, RZ, 0xc0, !PT ;  /* 0x0000ffff0a0a7812 */ /* 0x000fe400078ec0ff */
[----:B------:R-:W-:Y:S02]  /*6a40*/  LOP3.LUT R17, R14, 0xffff, RZ, 0xc0, !PT ;  /* 0x0000ffff0e117812 */ /* 0x000fe400078ec0ff */
[----:B------:R-:W-:Y:S02]  /*6a50*/  PRMT R11, R5, 0x5410, R4 ;  /* 0x00005410050b7816 */ /* 0x000fe40000000004 */
[----:B------:R-:W-:Y:S02]  /*6a60*/  SHF.R.U32.HI R4, RZ, 0x8, R9 ;  /* 0x00000008ff047819 */ /* 0x000fe40000011609 */
[----:B------:R-:W-:Y:S02]  /*6a70*/  SHF.R.U32.HI R6, RZ, 0x8, R8 ;  /* 0x00000008ff067819 */ /* 0x000fe40000011608 */
[----:B------:R-:W-:-:S02]  /*6a80*/  SHF.R.U32.HI R5, RZ, 0x8, R15 ;  /* 0x00000008ff057819 */ /* 0x000fc4000001160f */
[----:B------:R-:W-:Y:S02]  /*6a90*/  SHF.R.U32.HI R7, RZ, 0x8, R10 ;  /* 0x00000008ff077819 */ /* 0x000fe4000001160a */
[----:B------:R-:W-:Y:S02]  /*6aa0*/  SHF.R.U32.HI R8, RZ, 0x8, R13 ;  /* 0x00000008ff087819 */ /* 0x000fe4000001160d */
[----:B------:R-:W-:Y:S02]  /*6ab0*/  SHF.R.U32.HI R9, RZ, 0x8, R17 ;  /* 0x00000008ff097819 */ /* 0x000fe40000011611 */
[----:B------:R-:W-:Y:S02]  /*6ac0*/  LOP3.LUT R13, R4, 0xffff, RZ, 0xc0, !PT ;  /* 0x0000ffff040d7812 */ /* 0x000fe400078ec0ff */
[----:B------:R-:W-:Y:S02]  /*6ad0*/  LOP3.LUT R4, R5, 0xffff, RZ, 0xc0, !PT ;  /* 0x0000ffff05047812 */ /* 0x000fe400078ec0ff */
[----:B------:R-:W-:-:S02]  /*6ae0*/  LOP3.LUT R7, R7, 0xffff, RZ, 0xc0, !PT ;  /* 0x0000ffff07077812 */ /* 0x000fc400078ec0ff */
[----:B------:R-:W-:Y:S02]  /*6af0*/  LOP3.LUT R6, R6, 0xffff, RZ, 0xc0, !PT ;  /* 0x0000ffff06067812 */ /* 0x000fe400078ec0ff */
[----:B------:R-:W-:Y:S02]  /*6b00*/  LOP3.LUT R8, R8, 0xffff, RZ, 0xc0, !PT ;  /* 0x0000ffff08087812 */ /* 0x000fe400078ec0ff */
[----:B------:R-:W-:Y:S02]  /*6b10*/  LOP3.LUT R9, R9, 0xffff, RZ, 0xc0, !PT ;  /* 0x0000ffff09097812 */ /* 0x000fe400078ec0ff */
[----:B------:R-:W-:Y:S02]  /*6b20*/  PRMT R15, R15, 0x3340, R10 ;  /* 0x000033400f0f7816 */ /* 0x000fe4000000000a */
[----:B------:R-:W-:Y:S02]  /*6b30*/  PRMT R7, R4, 0x3340, R7 ;  /* 0x0000334004077816 */ /* 0x000fe40000000007 */
[----:B------:R-:W-:-:S02]  /*6b40*/  F2FP.SATFINITE.E5M2.F32.PACK_AB_MERGE_C R18, R19, R18, RZ ;  /* 0x000000121312723e */ /* 0x000fc400048060ff */
[----:B------:R-:W-:Y:S02]  /*6b50*/  PRMT R10, R17, 0x3340, R0 ;  /* 0x00003340110a7816 */ /* 0x000fe40000000000 */
[----:B------:R-:W-:Y:S02]  /*6b60*/  PRMT R13, R13, 0x3340, R6 ;  /* 0x000033400d0d7816 */ /* 0x000fe40000000006 */
[----:B------:R-:W-:Y:S02]  /*6b70*/  PRMT R8, R8, 0x3340, R1 ;  /* 0x0000334008087816 */ /* 0x000fe40000000001 */
[----:B------:R-:W-:Y:S01]  /*6b80*/  PRMT R4, R9, 0x3340, R0 ;  /* 0x0000334009047816 */ /* 0x000fe20000000000 */
[----:B------:R-:W-:Y:S01]  /*6b90*/  IMAD.SHL.U32 R0, R0, 0x4, RZ ;  /* 0x0000000400007824 */ /* 0x000fe200078e00ff */
[----:B------:R-:W-:Y:S02]  /*6ba0*/  LOP3.LUT R16, R16, 0xffff, RZ, 0xc0, !PT ;  /* 0x0000ffff10107812 */ /* 0x000fe400078ec0ff */
[----:B------:R-:W-:-:S02]  /*6bb0*/  PRMT R15, R15, 0x5410, R10 ;  /* 0x000054100f0f7816 */ /* 0x000fc4000000000a */
[----:B------:R-:W-:Y:S02]  /*6bc0*/  PRMT R9, R13, 0x5410, R8 ;  /* 0x000054100d097816 */ /* 0x000fe40000000008 */
[----:B------:R-:W-:Y:S02]  /*6bd0*/  PRMT R7, R7, 0x5410, R4 ;  /* 0x0000541007077816 */ /* 0x000fe40000000004 */
[----:B------:R-:W-:Y:S02]  /*6be0*/  LOP3.LUT R18, R18, 0xffff, RZ, 0xc0, !PT ;  /* 0x0000ffff12127812 */ /* 0x000fe400078ec0ff */
[--C-:B------:R-:W-:Y:S02]  /*6bf0*/  PRMT R8, R11, 0x4210, R16.reuse ;  /* 0x000042100b087816 */ /* 0x100fe40000000010 */
[----:B------:R-:W-:Y:S02]  /*6c00*/  PRMT R9, R9, 0x5210, R16 ;  /* 0x0000521009097816 */ /* 0x000fe40000000010 */
[--C-:B------:R-:W-:Y:S01]  /*6c10*/  PRMT R10, R15, 0x4210, R18.reuse ;  /* 0x000042100f0a7816 */ /* 0x100fe20000000012 */
[----:B---3--:R-:W-:Y:S01]  /*6c20*/  IMAD R15, R21, UR5, RZ ;  /* 0x00000005150f7c24 */ /* 0x008fe2000f8e02ff */
[----:B------:R-:W-:-:S02]  /*6c30*/  PRMT R11, R7, 0x5210, R18 ;  /* 0x00005210070b7816 */ /* 0x000fc40000000012 */
[----:B------:R-:W-:Y:S02]  /*6c40*/  LOP3.LUT R0, R0, 0x380, RZ, 0xc0, !PT ;  /* 0x0000038000007812 */ /* 0x000fe400078ec0ff */
[----:B------:R-:W-:Y:S01]  /*6c50*/  LOP3.LUT R12, R3, R20, RZ, 0xfc, !PT ;  /* 0x00000014030c7212 */ /* 0x000fe200078efcff */
[----:B--2---:R2:W-:Y:S01]  /*6c60*/  STSM.16.M88.4 [R25], R8 ;  /* 0x0000000819007844 */ /* 0x0045e20000000200 */
[----:B------:R-:W-:Y:S01]  /*6c70*/  IADD3 R4, PT, PT, R31, R27, R0 ;  /* 0x0000001b1f047210 */ /* 0x000fe20007ffe000 */
[----:B-1----:R-:W-:Y:S01]  /*6c80*/  IMAD R0, R2, UR4, RZ ;  /* 0x0000000402007c24 */ /* 0x002fe2000f8e02ff */
[----:B------:R-:W-:Y:S01]  /*6c90*/  BAR.SYNC.DEFER_BLOCKING 0x0 ;  /* 0x0000000000007b1d */ /* 0x000fe20000010000 */
[C---:B------:R-:W-:Y:S01]  /*6ca0*/  IMAD R2, R12.reuse, UR5, RZ ;  /* 0x000000050c027c24 */ /* 0x040fe2000f8e02ff */
[----:B------:R-:W-:Y:S02]  /*6cb0*/  ISETP.LT.AND P4, PT, R12, UR15, !P0 ;  /* 0x0000000f0c007c0c */ /* 0x000fe4000c781270 */
[----:B------:R-:W-:-:S02]  /*6cc0*/  IADD3 R27, P2, PT, R0, UR12, RZ ;  /* 0x0000000c001b7c10 */ /* 0x000fc4000ff5e0ff */
[C-C-:B------:R-:W-:Y:S02]  /*6cd0*/  LOP3.LUT R16, R3.reuse, 0x38, R20.reuse, 0xfe, !PT ;  /* 0x0000003803107812 */ /* 0x140fe400078efe14 */
[C-C-:B------:R-:W-:Y:S02]  /*6ce0*/  LOP3.LUT R18, R3.reuse, 0x34, R20.reuse, 0xfe, !PT ;  /* 0x0000003403127812 */ /* 0x140fe400078efe14 */
[--C-:B--2---:R-:W-:Y:S02]  /*6cf0*/  LOP3.LUT R9, R3, 0x4, R20.reuse, 0xfe, !PT ;  /* 0x0000000403097812 */ /* 0x104fe400078efe14 */
[----:B------:R-:W-:Y:S02]  /*6d00*/  LEA.HI.X.SX32 R25, R0, UR13, 0x1, P2 ;  /* 0x0000000d00197c11 */ /* 0x000fe400090f0eff */
[----:B------:R-:W-:Y:S01]  /*6d10*/  IADD3 R8, P3, PT, R2, R27, RZ ;  /* 0x0000001b02087210 */ /* 0x000fe20007f7e0ff */
[----:B------:R-:W-:Y:S01]  /*6d20*/  IMAD R0, R9, UR5, RZ ;  /* 0x0000000509007c24 */ /* 0x000fe2000f8e02ff */
[----:B------:R-:W-:-:S02]  /*6d30*/  LOP3.LUT R10, R3, 0x8, R20, 0xfe, !PT ;  /* 0x00000008030a7812 */ /* 0x000fc400078efe14 */
[----:B------:R-:W-:Y:S02]  /*6d40*/  ISETP.LT.AND P2, PT, R9, UR15, !P0 ;  /* 0x0000000f09007c0c */ /* 0x000fe4000c741270 */
[----:B------:R-:W-:Y:S01]  /*6d50*/  LEA.HI.X.SX32 R9, R2, R25, 0x1, P3 ;  /* 0x0000001902097211 */ /* 0x000fe200018f0eff */
[C---:B------:R-:W-:Y:S01]  /*6d60*/  IMAD R2, R10.reuse, UR5, RZ ;  /* 0x000000050a027c24 */ /* 0x040fe2000f8e02ff */
[----:B------:R-:W1:Y:S01]  /*6d70*/  LDSM.16.M88.4 R4, [R4] ;  /* 0x000000000404783b */ /* 0x000e620000000200 */
[----:B------:R-:W-:Y:S02]  /*6d80*/  ISETP.LT.AND P3, PT, R10, UR15, !P0 ;  /* 0x0000000f0a007c0c */ /* 0x000fe4000c761270 */
[-C--:B------:R-:W-:Y:S02]  /*6d90*/  IADD3 R10, P6, PT, R0, R27.reuse, RZ ;  /* 0x0000001b000a7210 */ /* 0x080fe40007fde0ff */
[----:B------:R-:W-:Y:S02]  /*6da0*/  IADD3 R12, P5, PT, R2, R27, RZ ;  /* 0x0000001b020c7210 */ /* 0x000fe40007fbe0ff */
[----:B------:R-:W-:-:S02]  /*6db0*/  LEA.HI.X.SX32 R11, R0, R25, 0x1, P6 ;  /* 0x00000019000b7211 */ /* 0x000fc400030f0eff */
[----:B------:R-:W-:Y:S02]  /*6dc0*/  LEA.HI.X.SX32 R13, R2, R25, 0x1, P5 ;  /* 0x00000019020d7211 */ /* 0x000fe400028f0eff */
[----:B------:R-:W-:Y:S02]  /*6dd0*/  IADD3 R14, P6, PT, R15, R27, RZ ;  /* 0x0000001b0f0e7210 */ /* 0x000fe40007fde0ff */
[--C-:B------:R-:W-:Y:S02]  /*6de0*/  LOP3.LUT R0, R3, 0x10, R20.reuse, 0xfe, !PT ;  /* 0x0000001003007812 */ /* 0x100fe400078efe14 */
[----:B------:R-:W-:Y:S02]  /*6df0*/  LEA.HI.X.SX32 R15, R15, R25, 0x1, P6 ;  /* 0x000000190f0f7211 */ /* 0x000fe400030f0eff */
[----:B------:R-:W-:Y:S02]  /*6e00*/  LOP3.LUT R2, R3, 0x14, R20, 0xfe, !PT ;  /* 0x0000001403027812 */ /* 0x000fe400078efe14 */
[----:B------:R-:W-:-:S02]  /*6e10*/  ISETP.LT.AND P6, PT, R22, UR15, !P0 ;  /* 0x0000000f16007c0c */ /* 0x000fc4000c7c1270 */
[C---:B-1----:R-:W-:Y:S02]  /*6e20*/  PRMT R17, R4.reuse, 0x7770, RZ ;  /* 0x0000777004117816 */ /* 0x042fe400000000ff */
[----:B------:R-:W-:-:S03]  /*6e30*/  PRMT R19, R4, 0x7771, RZ ;  /* 0x0000777104137816 */ /* 0x000fc600000000ff */
[----:B------:R1:W-:Y:S01]  /*6e40*/  @P4 STG.E.U8 desc[UR18][R8.64], R17 ;  /* 0x0000001108004986 */ /* 0x0003e2000c101112 */
[----:B------:R-:W-:Y:S02]  /*6e50*/  ISETP.LT.AND P4, PT, R21, UR15, !P0 ;  /* 0x0000000f15007c0c */ /* 0x000fe4000c781270 */
[----:B------:R-:W-:Y:S01]  /*6e60*/  PRMT R21, R4, 0x7772, RZ ;  /* 0x0000777204157816 */ /* 0x000fe200000000ff */
[----:B------:R2:W-:Y:S01]  /*6e70*/  @P2 STG.E.U8 desc[UR18][R10.64], R19 ;  /* 0x000000130a002986 */ /* 0x0005e2000c101112 */
[C---:B------:R-:W-:Y:S01]  /*6e80*/  ISETP.LT.AND P2, PT, R2.reuse, UR15, !P0 ;  /* 0x0000000f02007c0c */ /* 0x040fe2000c741270 */
[----:B------:R-:W-:Y:S02]  /*6e90*/  IMAD R2, R2, UR5, RZ ;  /* 0x0000000502027c24 */ /* 0x000fe4000f8e02ff */
[----:B------:R3:W-:Y:S01]  /*6ea0*/  @P3 STG.E.U8 desc[UR18][R12.64], R21 ;  /* 0x000000150c003986 */ /* 0x0007e2000c101112 */
[C---:B------:R-:W-:Y:S01]  /*6eb0*/  ISETP.LT.AND P3, PT, R0.reuse, UR15, !P0 ;  /* 0x0000000f00007c0c */ /* 0x040fe2000c761270 */
[----:B------:R-:W-:Y:S01]  /*6ec0*/  IMAD R0, R0, UR5, RZ ;  /* 0x0000000500007c24 */ /* 0x000fe2000f8e02ff */
[----:B-1----:R-:W-:-:S02]  /*6ed0*/  PRMT R17, R4, 0x7773, RZ ;  /* 0x0000777304117816 */ /* 0x002fc400000000ff */
[----:B------:R-:W-:Y:S02]  /*6ee0*/  LOP3.LUT R4, R3, 0x18, R20, 0xfe, !PT ;  /* 0x0000001803047812 */ /* 0x000fe400078efe14 */
[----:B--2---:R-:W-:Y:S01]  /*6ef0*/  PRMT R19, R5, 0x7770, RZ ;  /* 0x0000777005137816 */ /* 0x004fe200000000ff */
[----:B------:R1:W-:Y:S01]  /*6f00*/  @P4 STG.E.U8 desc[UR18][R14.64], R17 ;  /* 0x000000110e004986 */ /* 0x0003e2000c101112 */
[-C--:B------:R-:W-:Y:S02]  /*6f10*/  IADD3 R8, P4, PT, R0, R27.reuse, RZ ;  /* 0x0000001b00087210 */ /* 0x080fe40007f9e0ff */
[----:B------:R-:W-:Y:S02]  /*6f20*/  IADD3 R10, P5, PT, R2, R27, RZ ;  /* 0x0000001b020a7210 */ /* 0x000fe40007fbe0ff */
[-C--:B------:R-:W-:Y:S01]  /*6f30*/  LEA.HI.X.SX32 R9, R0, R25.reuse, 0x1, P4 ;  /* 0x0000001900097211 */ /* 0x080fe200020f0eff */
[C---:B------:R-:W-:Y:S01]  /*6f40*/  IMAD R0, R4.reuse, UR5, RZ ;  /* 0x0000000504007c24 */ /* 0x040fe2000f8e02ff */
[----:B------:R-:W-:Y:S01]  /*6f50*/  ISETP.LT.AND P4, PT, R4, UR15, !P0 ;  /* 0x0000000f04007c0c */ /* 0x000fe2000c781270 */
[----:B------:R-:W-:Y:S01]  /*6f60*/  IMAD R4, R22, UR5, RZ ;  /* 0x0000000516047c24 */ /* 0x000fe2000f8e02ff */
[----:B------:R-:W-:Y:S01]  /*6f70*/  LEA.HI.X.SX32 R11, R2, R25, 0x1, P5 ;  /* 0x00000019020b7211 */ /* 0x000fe200028f0eff */
[----:B------:R2:W-:Y:S01]  /*6f80*/  @P3 STG.E.U8 desc[UR18][R8.64], R19 ;  /* 0x0000001308003986 */ /* 0x0005e2000c101112 */
[----:B---3--:R-:W-:-:S02]  /*6f90*/  IADD3 R12, P3, PT, R0, R27, RZ ;  /* 0x0000001b000c7210 */ /* 0x008fc40007f7e0ff */
[C---:B-1----:R-:W-:Y:S02]  /*6fa0*/  PRMT R17, R5.reuse, 0x7771, RZ ;  /* 0x0000777105117816 */ /* 0x042fe400000000ff */
[----:B------:R-:W-:Y:S02]  /*6fb0*/  LEA.HI.X.SX32 R13, R0, R25, 0x1, P3 ;  /* 0x00000019000d7211 */ /* 0x000fe400018f0eff */
[----:B------:R-:W-:Y:S01]  /*6fc0*/  PRMT R21, R5, 0x7772, RZ ;  /* 0x0000777205157816 */ /* 0x000fe200000000ff */
[----:B------:R1:W-:Y:S01]  /*6fd0*/  @P2 STG.E.U8 desc[UR18][R10.64], R17 ;  /* 0x000000110a002986 */ /* 0x0003e2000c101112 */
[C---:B------:R-:W-:Y:S02]  /*6fe0*/  IADD3 R14, P5, PT, R4.reuse, R27, RZ ;  /* 0x0000001b040e7210 */ /* 0x040fe40007fbe0ff */
[----:B------:R-:W-:Y:S01]  /*6ff0*/  LOP3.LUT R0, R3, 0x20, R20, 0xfe, !PT ;  /* 0x0000002003007812 */ /* 0x000fe200078efe14 */
[----:B------:R3:W-:Y:S01]  /*7000*/  @P4 STG.E.U8 desc[UR18][R12.64], R21 ;  /* 0x000000150c004986 */ /* 0x0007e2000c101112 */
[----:B------:R-:W-:-:S02]  /*7010*/  LEA.HI.X.SX32 R15, R4, R25, 0x1, P5 ;  /* 0x00000019040f7211 */ /* 0x000fc400028f0eff */
[----:B--2---:R-:W-:Y:S02]  /*7020*/  PRMT R19, R5, 0x7773, RZ ;  /* 0x0000777305137816 */ /* 0x004fe400000000ff */
[C-C-:B------:R-:W-:Y:S02]  /*7030*/  LOP3.LUT R9, R3.reuse, 0x24, R20.reuse, 0xfe, !PT ;  /* 0x0000002403097812 */ /* 0x140fe400078efe14 */
[C---:B------:R-:W-:Y:S01]  /*7040*/  ISETP.LT.AND P4, PT, R0.reuse, UR15, !P0 ;  /* 0x0000000f00007c0c */ /* 0x040fe2000c781270 */
[----:B------:R-:W-:Y:S01]  /*7050*/  IMAD R0, R0, UR5, RZ ;  /* 0x0000000500007c24 */ /* 0x000fe2000f8e02ff */
[----:B------:R-:W-:Y:S01]  /*7060*/  LOP3.LUT R2, R3, 0x28, R20, 0xfe, !PT ;  /* 0x0000002803027812 */ /* 0x000fe200078efe14 */
[----:B------:R2:W-:Y:S01]  /*7070*/  @P6 STG.E.U8 desc[UR18][R14.64], R19 ;  /* 0x000000130e006986 */ /* 0x0005e2000c101112 */
[C---:B------:R-:W-:Y:S01]  /*7080*/  ISETP.LT.AND P3, PT, R9.reuse, UR15, !P0 ;  /* 0x0000000f09007c0c */ /* 0x040fe2000c761270 */
[----:B------:R-:W-:Y:S01]  /*7090*/  IMAD R9, R9, UR5, RZ ;  /* 0x0000000509097c24 */ /* 0x000fe2000f8e02ff */
[-C--:B------:R-:W-:Y:S01]  /*70a0*/  IADD3 R4, P6, PT, R0, R27.reuse, RZ ;  /* 0x0000001b00047210 */ /* 0x080fe20007fde0ff */
[C---:B-1----:R-:W-:Y:S01]  /*70b0*/  IMAD R10, R2.reuse, UR5, RZ ;  /* 0x00000005020a7c24 */ /* 0x042fe2000f8e02ff */
[----:B------:R-:W-:Y:S01]  /*70c0*/  ISETP.LT.AND P2, PT, R2, UR15, !P0 ;  /* 0x0000000f02007c0c */ /* 0x000fe2000c741270 */
[----:B---3--:R-:W-:Y:S01]  /*70d0*/  IMAD R13, R18, UR5, RZ ;  /* 0x00000005120d7c24 */ /* 0x008fe2000f8e02ff */
[----:B------:R-:W-:-:S02]  /*70e0*/  IADD3 R2, P5, PT, R9, R27, RZ ;  /* 0x0000001b09027210 */ /* 0x000fc40007fbe0ff */
[----:B------:R-:W-:Y:S01]  /*70f0*/  LEA.HI.X.SX32 R5, R0, R25, 0x1, P6 ;  /* 0x0000001900057211 */ /* 0x000fe200030f0eff */
[----:B------:R-:W-:Y:S01]  /*7100*/  IMAD R0, R23, UR5, RZ ;  /* 0x0000000517007c24 */ /* 0x000fe2000f8e02ff */
[----:B------:R-:W-:Y:S01]  /*7110*/  IADD3 R8, P6, PT, R10, R27, RZ ;  /* 0x0000001b0a087210 */ /* 0x000fe20007fde0ff */
[----:B--2---:R-:W-:Y:S01]  /*7120*/  IMAD R14, R16, UR5, RZ ;  /* 0x00000005100e7c24 */ /* 0x004fe2000f8e02ff */
[----:B------:R-:W-:Y:S01]  /*7130*/  LOP3.LUT R12, R3, 0x30, R20, 0xfe, !PT ;  /* 0x00000030030c7812 */ /* 0x000fe200078efe14 */
[----:B------:R-:W-:Y:S01]  /*7140*/  IMAD R15, R24, UR5, RZ ;  /* 0x00000005180f7c24 */ /* 0x000fe2000f8e02ff */
[C---:B------:R-:W-:Y:S02]  /*7150*/  PRMT R17, R6.reuse, 0x7770, RZ ;  /* 0x0000777006117816 */ /* 0x040fe400000000ff */
[-C--:B------:R-:W-:Y:S02]  /*7160*/  LEA.HI.X.SX32 R3, R9, R25.reuse, 0x1, P5 ;  /* 0x0000001909037211 */ /* 0x080fe400028f0eff */
[----:B------:R-:W-:Y:S01]  /*7170*/  PRMT R19, R6, 0x7771, RZ ;  /* 0x0000777106137816 */ /* 0x000fe200000000ff */
[----:B------:R1:W-:Y:S01]  /*7180*/  @P4 STG.E.U8 desc[UR18][R4.64], R17 ;  /* 0x0000001104004986 */ /* 0x0003e2000c101112 */
[----:B------:R-:W-:-:S02]  /*7190*/  LEA.HI.X.SX32 R9, R10, R25, 0x1, P6 ;  /* 0x000000190a097211 */ /* 0x000fc400030f0eff */
[----:B------:R-:W-:Y:S01]  /*71a0*/  PRMT R21, R6, 0x7772, RZ ;  /* 0x0000777206157816 */ /* 0x000fe200000000ff */
[----:B------:R2:W-:Y:S01]  /*71b0*/  @P3 STG.E.U8 desc[UR18][R2.64], R19 ;  /* 0x0000001302003986 */ /* 0x0005e2000c101112 */
[C---:B------:R-:W-:Y:S01]  /*71c0*/  ISETP.LT.AND P4, PT, R12.reuse, UR15, !P0 ;  /* 0x0000000f0c007c0c */ /* 0x040fe2000c781270 */
[----:B------:R-:W-:Y:S01]  /*71d0*/  IMAD R12, R12, UR5, RZ ;  /* 0x000000050c0c7c24 */ /* 0x000fe2000f8e02ff */
[----:B------:R-:W-:Y:S01]  /*71e0*/  ISETP.LT.AND P5, PT, R23, UR15, !P0 ;  /* 0x0000000f17007c0c */ /* 0x000fe2000c7a1270 */
[----:B------:R3:W-:Y:S01]  /*71f0*/  @P2 STG.E.U8 desc[UR18][R8.64], R21 ;  /* 0x0000001508002986 */ /* 0x0007e2000c101112 */
[-C--:B------:R-:W-:Y:S02]  /*7200*/  IADD3 R10, P2, PT, R0, R27.reuse, RZ ;  /* 0x0000001b000a7210 */ /* 0x080fe40007f5e0ff */
[----:B-1----:R-:W-:Y:S02]  /*7210*/  IADD3 R4, P3, PT, R12, R27, RZ ;  /* 0x0000001b0c047210 */ /* 0x002fe40007f7e0ff */
[----:B------:R-:W-:-:S02]  /*7220*/  LEA.HI.X.SX32 R11, R0, R25, 0x1, P2 ;  /* 0x00000019000b7211 */ /* 0x000fc400010f0eff */
[C---:B--2---:R-:W-:Y:S02]  /*7230*/  IADD3 R2, P6, PT, R13.reuse, R27, RZ ;  /* 0x0000001b0d027210 */ /* 0x044fe40007fde0ff */
[----:B------:R-:W-:Y:S02]  /*7240*/  LEA.HI.X.SX32 R5, R12, R25, 0x1, P3 ;  /* 0x000000190c057211 */ /* 0x000fe400018f0eff */
[----:B---3--:R-:W-:Y:S02]  /*7250*/  IADD3 R8, P2, PT, R14, R27, RZ ;  /* 0x0000001b0e087210 */ /* 0x008fe40007f5e0ff */
[----:B------:R-:W-:Y:S02]  /*7260*/  ISETP.LT.AND P3, PT, R18, UR15, !P0 ;  /* 0x0000000f12007c0c */ /* 0x000fe4000c761270 */
[-C--:B------:R-:W-:Y:S02]  /*7270*/  LEA.HI.X.SX32 R3, R13, R25.reuse, 0x1, P6 ;  /* 0x000000190d037211 */ /* 0x080fe400030f0eff */
[----:B------:R-:W-:-:S02]  /*7280*/  LEA.HI.X.SX32 R9, R14, R25, 0x1, P2 ;  /* 0x000000190e097211 */ /* 0x000fc400010f0eff */
[C---:B------:R-:W-:Y:S02]  /*7290*/  IADD3 R12, P6, PT, R15.reuse, R27, RZ ;  /* 0x0000001b0f0c7210 */ /* 0x040fe40007fde0ff */
[----:B------:R-:W-:Y:S02]  /*72a0*/  ISETP.LT.AND P2, PT, R16, UR15, !P0 ;  /* 0x0000000f10007c0c */ /* 0x000fe4000c741270 */
[----:B------:R-:W-:Y:S02]  /*72b0*/  ISETP.LT.AND P0, PT, R24, UR15, !P0 ;  /* 0x0000000f18007c0c */ /* 0x000fe4000c701270 */
[----:B------:R-:W-:Y:S02]  /*72c0*/  LEA.HI.X.SX32 R13, R15, R25, 0x1, P6 ;  /* 0x000000190f0d7211 */ /* 0x000fe400030f0eff */
[----:B------:R-:W-:Y:S02]  /*72d0*/  PRMT R15, R6, 0x7773, RZ ;  /* 0x00007773060f7816 */ /* 0x000fe400000000ff */
[----:B------:R-:W-:-:S02]  /*72e0*/  PRMT R17, R7, 0x7770, RZ ;  /* 0x0000777007117816 */ /* 0x000fc400000000ff */
[C---:B------:R-:W-:Y:S01]  /*72f0*/  PRMT R19, R7.reuse, 0x7771, RZ ;  /* 0x0000777107137816 */ /* 0x040fe200000000ff */
[----:B------:R1:W-:Y:S01]  /*7300*/  @P5 STG.E.U8 desc[UR18][R10.64], R15 ;  /* 0x0000000f0a005986 */ /* 0x0003e2000c101112 */
[C---:B------:R-:W-:Y:S02]  /*7310*/  PRMT R21, R7.reuse, 0x7772, RZ ;  /* 0x0000777207157816 */ /* 0x040fe400000000ff */
[----:B------:R-:W-:Y:S01]  /*7320*/  PRMT R7, R7, 0x7773, RZ ;  /* 0x0000777307077816 */ /* 0x000fe200000000ff */
[----:B------:R1:W-:Y:S04]  /*7330*/  @P4 STG.E.U8 desc[UR18][R4.64], R17 ;  /* 0x0000001104004986 */ /* 0x0003e8000c101112 */
[----:B------:R1:W-:Y:S04]  /*7340*/  @P3 STG.E.U8 desc[UR18][R2.64], R19 ;  /* 0x0000001302003986 */ /* 0x0003e8000c101112 */
[----:B------:R1:W-:Y:S04]  /*7350*/  @P2 STG.E.U8 desc[UR18][R8.64], R21 ;  /* 0x0000001508002986 */ /* 0x0003e8000c101112 */
[----:B------:R1:W-:Y:S01]  /*7360*/  @P0 STG.E.U8 desc[UR18][R12.64], R7 ;  /* 0x000000070c000986 */ /* 0x0003e2000c101112 */
[----:B------:R-:W-:Y:S06]  /*7370*/  BAR.SYNC.DEFER_BLOCKING 0x0 ;  /* 0x0000000000007b1d */ /* 0x000fec0000010000 */
[----:B------:R-:W-:Y:S05]  /*7380*/  @P1 BRA `(.L_x_13) ;  /* 0x0000000000a01947 */ /* 0x000fea0003800000 */
[----:B------:R-:W2:Y:S01]  /*7390*/  S2UR UR5, SR_CgaCtaId ;  /* 0x00000000000579c3 */ /* 0x000ea20000008800 */
[----:B------:R-:W-:Y:S01]  /*73a0*/  NOP ;  /* 0x0000000000007918 */ /* 0x000fe20000000000 */
[----:B------:R-:W-:Y:S01]  /*73b0*/  UMOV UR4, 0x50 ;  /* 0x0000005000047882 */ /* 0x000fe20000000000 */
[----:B------:R-:W-:Y:S02]  /*73c0*/  IMAD.U32 R0, RZ, RZ, UR8 ;  /* 0x00000008ff007e24 */ /* 0x000fe4000f8e00ff */
[----:B-1----:R-:W-:Y:S02]  /*73d0*/  IMAD.MOV.U32 R3, RZ, RZ, 0x3 ;  /* 0x00000003ff037424 */ /* 0x002fe400078e00ff */
[----:B------:R-:W-:Y:S01]  /*73e0*/  IMAD.MOV.U32 R7, RZ, RZ, 0x1 ;  /* 0x00000001ff077424 */ /* 0x000fe200078e00ff */
[----:B------:R-:W-:-:S04]  /*73f0*/  LOP3.LUT R0, R0, 0xffff, RZ, 0xc0, !PT ;  /* 0x0000ffff00007812 */ /* 0x000fc800078ec0ff */
[----:B------:R-:W-:-:S05]  /*7400*/  SHF.R.U32.HI R0, RZ, 0x5, R0 ;  /* 0x00000005ff007819 */ /* 0x000fca0000011600 */
[----:B------:R-:W-:Y:S01]  /*7410*/  VIADD R2, R0, 0x10 ;  /* 0x0000001000027836 */ /* 0x000fe20000000000 */
[----:B------:R-:W-:Y:S01]  /*7420*/  SHF.L.U32 R0, R3, R0, RZ ;  /* 0x0000000003007219 */ /* 0x000fe200000006ff */
[----:B--2---:R-:W-:-:S03]  /*7430*/  ULEA UR6, UR5, UR4, 0x18 ;  /* 0x0000000405067291 */ /* 0x004fc6000f8ec0ff */
[----:B------:R-:W-:-:S04]  /*7440*/  SHF.L.U32 R3, R7, R2, RZ ;  /* 0x0000000207037219 */ /* 0x000fc800000006ff */
[----:B------:R-:W-:Y:S02]  /*7450*/  LOP3.LUT R0, R3, R0, RZ, 0xfc, !PT ;  /* 0x0000000003007212 */ /* 0x000fe400078efcff */
[----:B------:R-:W1:Y:S02]  /*7460*/  LDS R5, [UR6] ;  /* 0x00000006ff057984 */ /* 0x000e640008000800 */
[C---:B------:R-:W-:Y:S02]  /*7470*/  LOP3.LUT R2, R0.reuse, 0xffff, RZ, 0xc0, !PT ;  /* 0x0000ffff00027812 */ /* 0x040fe400078ec0ff */
[----:B-1----:R-:W-:-:S04]  /*7480*/  LOP3.LUT R3, R0, 0xffff, R5, 0x80, !PT ;  /* 0x0000ffff00037812 */ /* 0x002fc800078e8005 */
[----:B------:R-:W-:-:S13]  /*7490*/  ISETP.NE.AND P0, PT, R3, R2, PT ;  /* 0x000000020300720c */ /* 0x000fda0003f05270 */
[----:B------:R-:W-:Y:S05]  /*74a0*/  @P0 BRA `(.L_x_14) ;  /* 0x0000000000500947 */ /* 0x000fea0003800000 */
[----:B------:R-:W-:Y:S02]  /*74b0*/  SHF.R.U32.HI R5, RZ, 0x10, R5 ;  /* 0x00000010ff057819 */ /* 0x000fe40000011605 */
[----:B------:R-:W-:-:S04]  /*74c0*/  SHF.R.U32.HI R2, RZ, 0x10, R0 ;  /* 0x00000010ff027819 */ /* 0x000fc80000011600 */
[----:B------:R-:W-:-:S04]  /*74d0*/  LOP3.LUT R5, R5, R2, RZ, 0xc0, !PT ;  /* 0x0000000205057212 */ /* 0x000fc800078ec0ff */
[----:B------:R-:W-:-:S13]  /*74e0*/  ISETP.NE.AND P0, PT, R5, R2, PT ;  /* 0x000000020500720c */ /* 0x000fda0003f05270 */
[----:B------:R-:W-:Y:S05]  /*74f0*/  @P0 BRA `(.L_x_15) ;  /* 0x0000000000300947 */ /* 0x000fea0003800000 */
[----:B------:R-:W-:Y:S01]  /*7500*/  R2UR UR4, R0 ;  /* 0x00000000000472ca */ /* 0x000fe200000e0000 */
[----:B------:R-:W-:Y:S01]  /*7510*/  VOTEU.ANY UR5, UPT, PT ;  /* 0x0000000000057886 */ /* 0x000fe200038e0100 */
[----:B------:R-:W1:Y:S01]  /*7520*/  S2R R0, SR_LANEID ;  /* 0x0000000000007919 */ /* 0x000e620000000000 */
[----:B------:R-:W-:-:S10]  /*7530*/  UFLO.U32 UR5, UR5 ;  /* 0x00000005000572bd */ /* 0x000fd400080e0000 */
[----:B------:R-:W-:-:S06]  /*7540*/  ULOP3.LUT UR4, URZ, UR4, URZ, 0x33, !UPT ;  /* 0x00000004ff047292 */ /* 0x000fcc000f8e33ff */
[----:B------:R-:W-:-:S04]  /*7550*/  IMAD.U32 R2, RZ, RZ, UR4 ;  /* 0x00000004ff027e24 */ /* 0x000fc8000f8e00ff */
[----:B------:R-:W2:Y:S02]  /*7560*/  REDUX UR7, R2 ;  /* 0x00000000020773c4 */ /* 0x000ea40000000000 */
[----:B------:R3:W-:Y:S01]  /*7570*/  UTCATOMSWS.AND URZ, UR4 ;  /* 0x0000000400ff79e3 */ /* 0x0007e20008000000 */
[----:B-1----:R-:W-:Y:S01]  /*7580*/  ISETP.EQ.U32.AND P0, PT, R0, UR5, PT ;  /* 0x0000000500007c0c */ /* 0x002fe2000bf02070 */
[----:B--2---:R-:W-:-:S12]  /*7590*/  IMAD.U32 R0, RZ, RZ, UR7 ;  /* 0x00000007ff007e24 */ /* 0x004fd8000f8e00ff */
[----:B------:R3:W-:Y:S01]  /*75a0*/  @P0 ATOMS.AND RZ, [UR6], R0 ;  /* 0x00000000ffff098c */ /* 0x0007e2000a800006 */
[----:B------:R-:W-:Y:S05]  /*75b0*/  BRA `(.L_x_13) ;  /* 0x0000000000147947 */ /* 0x000fea0003800000 */
.L_x_15:
[----:B------:R-:W-:-:S07]  /*75c0*/  MOV R2, 0x75e0 ;  /* 0x000075e000027802 */ /* 0x000fce0000000f00 */
[----:B0-----:R-:W-:Y:S05]  /*75d0*/  CALL.REL.NOINC `($__internal_0_$__cuda_sm10x_tcgen05_guardrail_trap_col_being_dealloced_not_returned_by_alloc) ;  /* 0x00000000002c7944 */ /* 0x001fea0003c00000 */
[----:B------:R-:W-:Y:S05]  /*75e0*/  BRA `(.L_x_13) ;  /* 0x0000000000087947 */ /* 0x000fea0003800000 */
.L_x_14:
[----:B------:R-:W-:-:S07]  /*75f0*/  MOV R2, 0x7610 ;  /* 0x0000761000027802 */ /* 0x000fce0000000f00 */
[----:B0-----:R-:W-:Y:S05]  /*7600*/  CALL.REL.NOINC `($__internal_2_$__cuda_sm10x_tcgen05_guardrail_trap_unallocated_columns_being_dealloced) ;  /* 0x0000000000387944 */ /* 0x001fea0003c00000 */
.L_x_13:
[----:B------:R-:W-:Y:S01]  /*7610*/  NOP ;  /* 0x0000000000007918 */ /* 0x000fe20000000000 */
[----:B---3--:R-:W-:Y:S05]  /*7620*/  EXIT ;  /* 0x000000000000794d */ /* 0x008fea0003800000 */
.L_x_8:
[----:B------:R-:W0:Y:S02]  /*7630*/  SYNCS.PHASECHK.TRANS64.TRYWAIT P4, [UR6], R128 ;  /* 0x00000080ff0075a7 */ /* 0x000e240008081106 */
[----:B0-----:R-:W-:Y:S05]  /*7640*/  @!P4 BRA `(.L_x_8) ;  /* 0xfffffffc00f8c947 */ /* 0x001fea000383ffff */
[----:B------:R-:W-:Y:S05]  /*7650*/  BRA `(.L_x_16) ;  /* 0xffffffd800f87947 */ /* 0x000fea000383ffff */
.L_x_12:
[----:B------:R-:W1:Y:S02]  /*7660*/  SYNCS.PHASECHK.TRANS64.TRYWAIT P0, [UR6], R4 ;  /* 0x00000004ff0075a7 */ /* 0x000e640008001106 */
[----:B-1----:R-:W-:Y:S05]  /*7670*/  @!P0 BRA `(.L_x_12) ;  /* 0xfffffffc00f88947 */ /* 0x002fea000383ffff */
[----:B------:R-:W-:Y:S05]  /*7680*/  BRA `(.L_x_11) ;  /* 0xfffffff000207947 */ /* 0x000fea000383ffff */
        .weak           $__internal_0_$__cuda_sm10x_tcgen05_guardrail_trap_col_being_dealloced_not_returned_by_alloc
        .type           $__internal_0_$__cuda_sm10x_tcgen05_guardrail_trap_col_being_dealloced_not_returned_by_alloc,@function
        .size           $__internal_0_$__cuda_sm10x_tcgen05_guardrail_trap_col_being_dealloced_not_returned_by_alloc,($__internal_1_$__cuda_sm10x_tcgen05_guardrail_trap_phase_invalid_during_alloc - $__internal_0_$__cuda_sm10x_tcgen05_guardrail_trap_col_being_dealloced_not_returned_by_alloc)
$__internal_0_$__cuda_sm10x_tcgen05_guardrail_trap_col_being_dealloced_not_returned_by_alloc:
[----:B------:R-:W-:Y:S05]  /*7690*/  BPT.TRAP 0x1 ;  /* 0x000000040000795c */ /* 0x000fea0000300000 */
[----:B------:R-:W-:-:S04]  /*76a0*/  IMAD.MOV.U32 R3, RZ, RZ, 0x0 ;  /* 0x00000000ff037424 */ /* 0x000fc800078e00ff */
[----:B------:R-:W-:Y:S05]  /*76b0*/  RET.REL.NODEC R2 `(matmul_kernel) ;  /* 0xffffff8802507950 */ /* 0x000fea0003c3ffff */
        .weak           $__internal_1_$__cuda_sm10x_tcgen05_guardrail_trap_phase_invalid_during_alloc
        .type           $__internal_1_$__cuda_sm10x_tcgen05_guardrail_trap_phase_invalid_during_alloc,@function
        .size           $__internal_1_$__cuda_sm10x_tcgen05_guardrail_trap_phase_invalid_during_alloc,($__internal_2_$__cuda_sm10x_tcgen05_guardrail_trap_unallocated_columns_being_dealloced - $__internal_1_$__cuda_sm10x_tcgen05_guardrail_trap_phase_invalid_during_alloc)
$__internal_1_$__cuda_sm10x_tcgen05_guardrail_trap_phase_invalid_during_alloc:
[----:B------:R-:W-:Y:S05]  /*76c0*/  BPT.TRAP 0x1 ;  /* 0x000000040000795c */ /* 0x000fea0000300000 */
[----:B------:R-:W-:-:S04]  /*76d0*/  IMAD.MOV.U32 R3, RZ, RZ, 0x0 ;  /* 0x00000000ff037424 */ /* 0x000fc800078e00ff */
[----:B------:R-:W-:Y:S05]  /*76e0*/  RET.REL.NODEC R2 `(matmul_kernel) ;  /* 0xffffff8802447950 */ /* 0x000fea0003c3ffff */
        .weak           $__internal_2_$__cuda_sm10x_tcgen05_guardrail_trap_unallocated_columns_being_dealloced
        .type           $__internal_2_$__cuda_sm10x_tcgen05_guardrail_trap_unallocated_columns_being_dealloced,@function
        .size           $__internal_2_$__cuda_sm10x_tcgen05_guardrail_trap_unallocated_columns_being_dealloced,(.L_x_20 - $__internal_2_$__cuda_sm10x_tcgen05_guardrail_trap_unallocated_columns_being_dealloced)
$__internal_2_$__cuda_sm10x_tcgen05_guardrail_trap_unallocated_columns_being_dealloced:
[----:B------:R-:W-:Y:S05]  /*76f0*/  BPT.TRAP 0x1 ;  /* 0x000000040000795c */ /* 0x000fea0000300000 */
[----:B------:R-:W-:-:S04]  /*7700*/  IMAD.MOV.U32 R3, RZ, RZ, 0x0 ;  /* 0x00000000ff037424 */ /* 0x000fc800078e00ff */
[----:B------:R-:W-:Y:S05]  /*7710*/  RET.REL.NODEC R2 `(matmul_kernel) ;  /* 0xffffff8802387950 */ /* 0x000fea0003c3ffff */
.L_x_17:
[----:B------:R-:W-:-:S00]  /*7720*/  BRA `(.L_x_17) ;  /* 0xfffffffc00fc7947 */ /* 0x000fc0000383ffff */
[----:B------:R-:W-:-:S00]  /*7730*/  NOP ;  /* 0x0000000000007918 */ /* 0x000fc00000000000 */
        /* <DEDUP_REMOVED lines=12> */
.L_x_20:


//--------------------- .nv.shared.matmul_kernel  --------------------------
	.section	.nv.shared.matmul_kernel,"aw",@nobits
	.sectionflags	@""
	.align	16
	.zero		1024


//--------------------- .nv.shared.reserved.0     --------------------------
	.section	.nv.shared.reserved.0,"aw",@nobits
	.align	8
	.weak		__nv_reservedSMEM_offset_0_alias
	.size		__nv_reservedSMEM_offset_0_alias, 0, 64
	.other		__nv_reservedSMEM_offset_0_alias,@"STO_CUDA_RESERVED_SHARED STV_DEFAULT"
__nv_reservedSMEM_offset_0_alias:
	.zero		0
.nv.shared.reserved.0:
	.zero		64
	.weak		__nv_reservedSMEM_allocation_phase
	.type		__nv_reservedSMEM_allocation_phase,@object
	.size		__nv_reservedSMEM_allocation_phase,(.L_0 - __nv_reservedSMEM_allocation_phase)
__nv_reservedSMEM_allocation_phase:
	.zero		1
.L_0:
	.zero		7
	.weak		__nv_reservedSMEM_devtool_atexit_pc
	.type		__nv_reservedSMEM_devtool_atexit_pc,@object
	.size		__nv_reservedSMEM_devtool_atexit_pc,(__nv_reservedSMEM_allocation_mask - __nv_reservedSMEM_devtool_atexit_pc)
__nv_reservedSMEM_devtool_atexit_pc:
	.zero		8
	.weak		__nv_reservedSMEM_allocation_mask
	.type		__nv_reservedSMEM_allocation_mask,@object
	.size		__nv_reservedSMEM_allocation_mask,(.L_2 - __nv_reservedSMEM_allocation_mask)
__nv_reservedSMEM_allocation_mask:
	.zero		4
.L_2:


//--------------------- .nv.constant0.matmul_kernel --------------------------
	.section	.nv.constant0.matmul_kernel,"a",@progbits
	.sectionflags	@""
	.align	4
.nv.constant0.matmul_kernel:
	.zero		976


//--------------------- SYMBOLS --------------------------

	.type		.nv.reservedSmem.offset0,@object
	.size		.nv.reservedSmem.offset0,0x4
	.type		.nv.reservedSmem.cap,@object
	.size		.nv.reservedSmem.cap,0x4
